//
// Generated by NVIDIA NVVM Compiler
//
// Compiler Build ID: CL-36424714
// Cuda compilation tools, release 13.0, V13.0.88
// Based on NVVM 20.0.0
//

.version 9.0
.target sm_100
.address_size 64

	// .globl	mymatmul_kernel0
// _ZZ16mymatmul_kernel0E11data_shared has been demoted
// _ZZ16mymatmul_kernel0E13kernel_shared has been demoted

.visible .entry mymatmul_kernel0(
	.param .u64 .ptr .align 1 mymatmul_kernel0_param_0,
	.param .u64 .ptr .align 1 mymatmul_kernel0_param_1,
	.param .u64 .ptr .align 1 mymatmul_kernel0_param_2
)
.maxntid 128
{
	.local .align 16 .b8 	__local_depot0[32768];
	.reg .b64 	%SP;
	.reg .b64 	%SPL;
	.reg .pred 	%p<9>;
	.reg .b32 	%r<73>;
	.reg .b32 	%f<166>;
	.reg .b64 	%rd<34>;
	// demoted variable
	.shared .align 4 .b8 _ZZ16mymatmul_kernel0E11data_shared[4096];
	// demoted variable
	.shared .align 4 .b8 _ZZ16mymatmul_kernel0E13kernel_shared[16384];
	mov.u64 	%SPL, __local_depot0;
	add.u64 	%rd1, %SPL, 0;
	mov.b32 	%r66, 0;
$L__BB0_1:
	shl.b32 	%r24, %r66, 3;
	mul.wide.u32 	%rd14, %r24, 4;
	add.s64 	%rd15, %rd1, %rd14;
	mov.f32 	%f17, 0f00000000;
	st.local.v4.f32 	[%rd15], {%f17, %f17, %f17, %f17};
	st.local.v4.f32 	[%rd15+16], {%f17, %f17, %f17, %f17};
	st.local.v4.f32 	[%rd15+1024], {%f17, %f17, %f17, %f17};
	st.local.v4.f32 	[%rd15+1040], {%f17, %f17, %f17, %f17};
	st.local.v4.f32 	[%rd15+2048], {%f17, %f17, %f17, %f17};
	st.local.v4.f32 	[%rd15+2064], {%f17, %f17, %f17, %f17};
	st.local.v4.f32 	[%rd15+3072], {%f17, %f17, %f17, %f17};
	st.local.v4.f32 	[%rd15+3088], {%f17, %f17, %f17, %f17};
	st.local.v4.f32 	[%rd15+4096], {%f17, %f17, %f17, %f17};
	st.local.v4.f32 	[%rd15+4112], {%f17, %f17, %f17, %f17};
	st.local.v4.f32 	[%rd15+5120], {%f17, %f17, %f17, %f17};
	st.local.v4.f32 	[%rd15+5136], {%f17, %f17, %f17, %f17};
	st.local.v4.f32 	[%rd15+6144], {%f17, %f17, %f17, %f17};
	st.local.v4.f32 	[%rd15+6160], {%f17, %f17, %f17, %f17};
	st.local.v4.f32 	[%rd15+7168], {%f17, %f17, %f17, %f17};
	st.local.v4.f32 	[%rd15+7184], {%f17, %f17, %f17, %f17};
	st.local.v4.f32 	[%rd15+8192], {%f17, %f17, %f17, %f17};
	st.local.v4.f32 	[%rd15+8208], {%f17, %f17, %f17, %f17};
	st.local.v4.f32 	[%rd15+9216], {%f17, %f17, %f17, %f17};
	st.local.v4.f32 	[%rd15+9232], {%f17, %f17, %f17, %f17};
	st.local.v4.f32 	[%rd15+10240], {%f17, %f17, %f17, %f17};
	st.local.v4.f32 	[%rd15+10256], {%f17, %f17, %f17, %f17};
	st.local.v4.f32 	[%rd15+11264], {%f17, %f17, %f17, %f17};
	st.local.v4.f32 	[%rd15+11280], {%f17, %f17, %f17, %f17};
	st.local.v4.f32 	[%rd15+12288], {%f17, %f17, %f17, %f17};
	st.local.v4.f32 	[%rd15+12304], {%f17, %f17, %f17, %f17};
	st.local.v4.f32 	[%rd15+13312], {%f17, %f17, %f17, %f17};
	st.local.v4.f32 	[%rd15+13328], {%f17, %f17, %f17, %f17};
	st.local.v4.f32 	[%rd15+14336], {%f17, %f17, %f17, %f17};
	st.local.v4.f32 	[%rd15+14352], {%f17, %f17, %f17, %f17};
	st.local.v4.f32 	[%rd15+15360], {%f17, %f17, %f17, %f17};
	st.local.v4.f32 	[%rd15+15376], {%f17, %f17, %f17, %f17};
	st.local.v4.f32 	[%rd15+16384], {%f17, %f17, %f17, %f17};
	st.local.v4.f32 	[%rd15+16400], {%f17, %f17, %f17, %f17};
	st.local.v4.f32 	[%rd15+17408], {%f17, %f17, %f17, %f17};
	st.local.v4.f32 	[%rd15+17424], {%f17, %f17, %f17, %f17};
	st.local.v4.f32 	[%rd15+18432], {%f17, %f17, %f17, %f17};
	st.local.v4.f32 	[%rd15+18448], {%f17, %f17, %f17, %f17};
	st.local.v4.f32 	[%rd15+19456], {%f17, %f17, %f17, %f17};
	st.local.v4.f32 	[%rd15+19472], {%f17, %f17, %f17, %f17};
	st.local.v4.f32 	[%rd15+20480], {%f17, %f17, %f17, %f17};
	st.local.v4.f32 	[%rd15+20496], {%f17, %f17, %f17, %f17};
	st.local.v4.f32 	[%rd15+21504], {%f17, %f17, %f17, %f17};
	st.local.v4.f32 	[%rd15+21520], {%f17, %f17, %f17, %f17};
	st.local.v4.f32 	[%rd15+22528], {%f17, %f17, %f17, %f17};
	st.local.v4.f32 	[%rd15+22544], {%f17, %f17, %f17, %f17};
	st.local.v4.f32 	[%rd15+23552], {%f17, %f17, %f17, %f17};
	st.local.v4.f32 	[%rd15+23568], {%f17, %f17, %f17, %f17};
	st.local.v4.f32 	[%rd15+24576], {%f17, %f17, %f17, %f17};
	st.local.v4.f32 	[%rd15+24592], {%f17, %f17, %f17, %f17};
	st.local.v4.f32 	[%rd15+25600], {%f17, %f17, %f17, %f17};
	st.local.v4.f32 	[%rd15+25616], {%f17, %f17, %f17, %f17};
	st.local.v4.f32 	[%rd15+26624], {%f17, %f17, %f17, %f17};
	st.local.v4.f32 	[%rd15+26640], {%f17, %f17, %f17, %f17};
	st.local.v4.f32 	[%rd15+27648], {%f17, %f17, %f17, %f17};
	st.local.v4.f32 	[%rd15+27664], {%f17, %f17, %f17, %f17};
	st.local.v4.f32 	[%rd15+28672], {%f17, %f17, %f17, %f17};
	st.local.v4.f32 	[%rd15+28688], {%f17, %f17, %f17, %f17};
	st.local.v4.f32 	[%rd15+29696], {%f17, %f17, %f17, %f17};
	st.local.v4.f32 	[%rd15+29712], {%f17, %f17, %f17, %f17};
	st.local.v4.f32 	[%rd15+30720], {%f17, %f17, %f17, %f17};
	st.local.v4.f32 	[%rd15+30736], {%f17, %f17, %f17, %f17};
	st.local.v4.f32 	[%rd15+31744], {%f17, %f17, %f17, %f17};
	st.local.v4.f32 	[%rd15+31760], {%f17, %f17, %f17, %f17};
	add.s32 	%r66, %r66, 1;
	setp.ne.s32 	%p1, %r66, 32;
	@%p1 bra 	$L__BB0_1;
	mov.u32 	%r3, %tid.x;
	shl.b32 	%r4, %r3, 14;
	mov.u32 	%r26, %ctaid.x;
	shl.b32 	%r5, %r26, 11;
	shl.b32 	%r27, %r3, 3;
	and.b32  	%r6, %r27, 960;
	shl.b32 	%r28, %r3, 8;
	and.b32  	%r7, %r28, 1792;
	mov.b32 	%r67, 0;
$L__BB0_3:
	setp.gt.u32 	%p2, %r3, 31;
	bar.sync 	0;
	@%p2 bra 	$L__BB0_5;
	ld.param.u64 	%rd29, [mymatmul_kernel0_param_0];
	shl.b32 	%r29, %r67, 1;
	add.s32 	%r30, %r29, %r4;
	cvta.to.global.u64 	%rd16, %rd29;
	mul.wide.u32 	%rd17, %r30, 4;
	add.s64 	%rd18, %rd16, %rd17;
	ld.global.nc.f32 	%f18, [%rd18];
	shl.b32 	%r31, %r3, 7;
	mov.u32 	%r32, _ZZ16mymatmul_kernel0E11data_shared;
	add.s32 	%r33, %r32, %r31;
	st.shared.f32 	[%r33], %f18;
	ld.global.nc.f32 	%f19, [%rd18+4];
	st.shared.f32 	[%r33+4], %f19;
	ld.global.nc.f32 	%f20, [%rd18+4096];
	st.shared.f32 	[%r33+8], %f20;
	ld.global.nc.f32 	%f21, [%rd18+4100];
	st.shared.f32 	[%r33+12], %f21;
	ld.global.nc.f32 	%f22, [%rd18+8192];
	st.shared.f32 	[%r33+16], %f22;
	ld.global.nc.f32 	%f23, [%rd18+8196];
	st.shared.f32 	[%r33+20], %f23;
	ld.global.nc.f32 	%f24, [%rd18+12288];
	st.shared.f32 	[%r33+24], %f24;
	ld.global.nc.f32 	%f25, [%rd18+12292];
	st.shared.f32 	[%r33+28], %f25;
	ld.global.nc.f32 	%f26, [%rd18+16384];
	st.shared.f32 	[%r33+32], %f26;
	ld.global.nc.f32 	%f27, [%rd18+16388];
	st.shared.f32 	[%r33+36], %f27;
	ld.global.nc.f32 	%f28, [%rd18+20480];
	st.shared.f32 	[%r33+40], %f28;
	ld.global.nc.f32 	%f29, [%rd18+20484];
	st.shared.f32 	[%r33+44], %f29;
	ld.global.nc.f32 	%f30, [%rd18+24576];
	st.shared.f32 	[%r33+48], %f30;
	ld.global.nc.f32 	%f31, [%rd18+24580];
	st.shared.f32 	[%r33+52], %f31;
	ld.global.nc.f32 	%f32, [%rd18+28672];
	st.shared.f32 	[%r33+56], %f32;
	ld.global.nc.f32 	%f33, [%rd18+28676];
	st.shared.f32 	[%r33+60], %f33;
	ld.global.nc.f32 	%f34, [%rd18+32768];
	st.shared.f32 	[%r33+64], %f34;
	ld.global.nc.f32 	%f35, [%rd18+32772];
	st.shared.f32 	[%r33+68], %f35;
	ld.global.nc.f32 	%f36, [%rd18+36864];
	st.shared.f32 	[%r33+72], %f36;
	ld.global.nc.f32 	%f37, [%rd18+36868];
	st.shared.f32 	[%r33+76], %f37;
	ld.global.nc.f32 	%f38, [%rd18+40960];
	st.shared.f32 	[%r33+80], %f38;
	ld.global.nc.f32 	%f39, [%rd18+40964];
	st.shared.f32 	[%r33+84], %f39;
	ld.global.nc.f32 	%f40, [%rd18+45056];
	st.shared.f32 	[%r33+88], %f40;
	ld.global.nc.f32 	%f41, [%rd18+45060];
	st.shared.f32 	[%r33+92], %f41;
	ld.global.nc.f32 	%f42, [%rd18+49152];
	st.shared.f32 	[%r33+96], %f42;
	ld.global.nc.f32 	%f43, [%rd18+49156];
	st.shared.f32 	[%r33+100], %f43;
	ld.global.nc.f32 	%f44, [%rd18+53248];
	st.shared.f32 	[%r33+104], %f44;
	ld.global.nc.f32 	%f45, [%rd18+53252];
	st.shared.f32 	[%r33+108], %f45;
	ld.global.nc.f32 	%f46, [%rd18+57344];
	st.shared.f32 	[%r33+112], %f46;
	ld.global.nc.f32 	%f47, [%rd18+57348];
	st.shared.f32 	[%r33+116], %f47;
	ld.global.nc.f32 	%f48, [%rd18+61440];
	st.shared.f32 	[%r33+120], %f48;
	ld.global.nc.f32 	%f49, [%rd18+61444];
	st.shared.f32 	[%r33+124], %f49;
$L__BB0_5:
	ld.param.u64 	%rd30, [mymatmul_kernel0_param_1];
	shl.b32 	%r35, %r67, 13;
	add.s32 	%r36, %r5, %r3;
	add.s32 	%r37, %r36, %r35;
	cvta.to.global.u64 	%rd19, %rd30;
	mul.wide.u32 	%rd20, %r37, 4;
	add.s64 	%rd21, %rd19, %rd20;
	ld.global.nc.f32 	%f50, [%rd21];
	shl.b32 	%r38, %r3, 2;
	mov.u32 	%r39, _ZZ16mymatmul_kernel0E13kernel_shared;
	add.s32 	%r40, %r39, %r38;
	st.shared.f32 	[%r40], %f50;
	ld.global.nc.f32 	%f51, [%rd21+512];
	st.shared.f32 	[%r40+512], %f51;
	ld.global.nc.f32 	%f52, [%rd21+1024];
	st.shared.f32 	[%r40+1024], %f52;
	ld.global.nc.f32 	%f53, [%rd21+1536];
	st.shared.f32 	[%r40+1536], %f53;
	ld.global.nc.f32 	%f54, [%rd21+2048];
	st.shared.f32 	[%r40+2048], %f54;
	ld.global.nc.f32 	%f55, [%rd21+2560];
	st.shared.f32 	[%r40+2560], %f55;
	ld.global.nc.f32 	%f56, [%rd21+3072];
	st.shared.f32 	[%r40+3072], %f56;
	ld.global.nc.f32 	%f57, [%rd21+3584];
	st.shared.f32 	[%r40+3584], %f57;
	ld.global.nc.f32 	%f58, [%rd21+4096];
	st.shared.f32 	[%r40+4096], %f58;
	ld.global.nc.f32 	%f59, [%rd21+4608];
	st.shared.f32 	[%r40+4608], %f59;
	ld.global.nc.f32 	%f60, [%rd21+5120];
	st.shared.f32 	[%r40+5120], %f60;
	ld.global.nc.f32 	%f61, [%rd21+5632];
	st.shared.f32 	[%r40+5632], %f61;
	ld.global.nc.f32 	%f62, [%rd21+6144];
	st.shared.f32 	[%r40+6144], %f62;
	ld.global.nc.f32 	%f63, [%rd21+6656];
	st.shared.f32 	[%r40+6656], %f63;
	ld.global.nc.f32 	%f64, [%rd21+7168];
	st.shared.f32 	[%r40+7168], %f64;
	ld.global.nc.f32 	%f65, [%rd21+7680];
	st.shared.f32 	[%r40+7680], %f65;
	ld.global.nc.f32 	%f66, [%rd21+16384];
	st.shared.f32 	[%r40+8192], %f66;
	ld.global.nc.f32 	%f67, [%rd21+16896];
	st.shared.f32 	[%r40+8704], %f67;
	ld.global.nc.f32 	%f68, [%rd21+17408];
	st.shared.f32 	[%r40+9216], %f68;
	ld.global.nc.f32 	%f69, [%rd21+17920];
	st.shared.f32 	[%r40+9728], %f69;
	ld.global.nc.f32 	%f70, [%rd21+18432];
	st.shared.f32 	[%r40+10240], %f70;
	ld.global.nc.f32 	%f71, [%rd21+18944];
	st.shared.f32 	[%r40+10752], %f71;
	ld.global.nc.f32 	%f72, [%rd21+19456];
	st.shared.f32 	[%r40+11264], %f72;
	ld.global.nc.f32 	%f73, [%rd21+19968];
	st.shared.f32 	[%r40+11776], %f73;
	ld.global.nc.f32 	%f74, [%rd21+20480];
	st.shared.f32 	[%r40+12288], %f74;
	ld.global.nc.f32 	%f75, [%rd21+20992];
	st.shared.f32 	[%r40+12800], %f75;
	ld.global.nc.f32 	%f76, [%rd21+21504];
	st.shared.f32 	[%r40+13312], %f76;
	ld.global.nc.f32 	%f77, [%rd21+22016];
	st.shared.f32 	[%r40+13824], %f77;
	ld.global.nc.f32 	%f78, [%rd21+22528];
	st.shared.f32 	[%r40+14336], %f78;
	ld.global.nc.f32 	%f79, [%rd21+23040];
	st.shared.f32 	[%r40+14848], %f79;
	ld.global.nc.f32 	%f80, [%rd21+23552];
	st.shared.f32 	[%r40+15360], %f80;
	ld.global.nc.f32 	%f81, [%rd21+24064];
	st.shared.f32 	[%r40+15872], %f81;
	bar.sync 	0;
	mov.b32 	%r68, 0;
$L__BB0_6:
	shl.b32 	%r10, %r68, 3;
	add.s32 	%r42, %r10, %r7;
	shl.b32 	%r43, %r42, 2;
	add.s32 	%r11, %r39, %r43;
	ld.shared.f32 	%f1, [%r11];
	ld.shared.f32 	%f2, [%r11+4];
	ld.shared.f32 	%f3, [%r11+8];
	ld.shared.f32 	%f4, [%r11+12];
	ld.shared.f32 	%f5, [%r11+16];
	ld.shared.f32 	%f6, [%r11+20];
	ld.shared.f32 	%f7, [%r11+24];
	ld.shared.f32 	%f8, [%r11+28];
	mov.b32 	%r69, 0;
$L__BB0_7:
	shl.b32 	%r45, %r69, 8;
	add.s32 	%r46, %r45, %r10;
	shl.b32 	%r47, %r69, 1;
	add.s32 	%r48, %r6, %r47;
	shl.b32 	%r49, %r48, 2;
	mov.u32 	%r50, _ZZ16mymatmul_kernel0E11data_shared;
	add.s32 	%r51, %r50, %r49;
	ld.shared.f32 	%f82, [%r51];
	mul.wide.u32 	%rd22, %r46, 4;
	add.s64 	%rd23, %rd1, %rd22;
	ld.local.v4.f32 	{%f83, %f84, %f85, %f86}, [%rd23];
	fma.rn.f32 	%f87, %f82, %f1, %f83;
	fma.rn.f32 	%f88, %f82, %f2, %f84;
	fma.rn.f32 	%f89, %f82, %f3, %f85;
	fma.rn.f32 	%f90, %f82, %f4, %f86;
	st.local.v4.f32 	[%rd23], {%f87, %f88, %f89, %f90};
	ld.local.v4.f32 	{%f91, %f92, %f93, %f94}, [%rd23+16];
	fma.rn.f32 	%f95, %f82, %f5, %f91;
	fma.rn.f32 	%f96, %f82, %f6, %f92;
	fma.rn.f32 	%f97, %f82, %f7, %f93;
	fma.rn.f32 	%f98, %f82, %f8, %f94;
	st.local.v4.f32 	[%rd23+16], {%f95, %f96, %f97, %f98};
	ld.shared.f32 	%f99, [%r51+8];
	ld.local.v4.f32 	{%f100, %f101, %f102, %f103}, [%rd23+1024];
	fma.rn.f32 	%f104, %f99, %f1, %f100;
	fma.rn.f32 	%f105, %f99, %f2, %f101;
	fma.rn.f32 	%f106, %f99, %f3, %f102;
	fma.rn.f32 	%f107, %f99, %f4, %f103;
	st.local.v4.f32 	[%rd23+1024], {%f104, %f105, %f106, %f107};
	ld.local.v4.f32 	{%f108, %f109, %f110, %f111}, [%rd23+1040];
	fma.rn.f32 	%f112, %f99, %f5, %f108;
	fma.rn.f32 	%f113, %f99, %f6, %f109;
	fma.rn.f32 	%f114, %f99, %f7, %f110;
	fma.rn.f32 	%f115, %f99, %f8, %f111;
	st.local.v4.f32 	[%rd23+1040], {%f112, %f113, %f114, %f115};
	add.s32 	%r69, %r69, 2;
	setp.ne.s32 	%p3, %r69, 32;
	@%p3 bra 	$L__BB0_7;
	ld.shared.f32 	%f9, [%r11+8192];
	ld.shared.f32 	%f10, [%r11+8196];
	ld.shared.f32 	%f11, [%r11+8200];
	ld.shared.f32 	%f12, [%r11+8204];
	ld.shared.f32 	%f13, [%r11+8208];
	ld.shared.f32 	%f14, [%r11+8212];
	ld.shared.f32 	%f15, [%r11+8216];
	ld.shared.f32 	%f16, [%r11+8220];
	mov.b32 	%r70, 0;
$L__BB0_9:
	shl.b32 	%r53, %r70, 8;
	add.s32 	%r54, %r53, %r10;
	shl.b32 	%r55, %r70, 1;
	add.s32 	%r56, %r6, %r55;
	shl.b32 	%r57, %r56, 2;
	add.s32 	%r59, %r50, %r57;
	ld.shared.f32 	%f116, [%r59+4];
	mul.wide.u32 	%rd24, %r54, 4;
	add.s64 	%rd25, %rd1, %rd24;
	ld.local.v4.f32 	{%f117, %f118, %f119, %f120}, [%rd25];
	fma.rn.f32 	%f121, %f116, %f9, %f117;
	fma.rn.f32 	%f122, %f116, %f10, %f118;
	fma.rn.f32 	%f123, %f116, %f11, %f119;
	fma.rn.f32 	%f124, %f116, %f12, %f120;
	st.local.v4.f32 	[%rd25], {%f121, %f122, %f123, %f124};
	ld.local.v4.f32 	{%f125, %f126, %f127, %f128}, [%rd25+16];
	fma.rn.f32 	%f129, %f116, %f13, %f125;
	fma.rn.f32 	%f130, %f116, %f14, %f126;
	fma.rn.f32 	%f131, %f116, %f15, %f127;
	fma.rn.f32 	%f132, %f116, %f16, %f128;
	st.local.v4.f32 	[%rd25+16], {%f129, %f130, %f131, %f132};
	ld.shared.f32 	%f133, [%r59+12];
	ld.local.v4.f32 	{%f134, %f135, %f136, %f137}, [%rd25+1024];
	fma.rn.f32 	%f138, %f133, %f9, %f134;
	fma.rn.f32 	%f139, %f133, %f10, %f135;
	fma.rn.f32 	%f140, %f133, %f11, %f136;
	fma.rn.f32 	%f141, %f133, %f12, %f137;
	st.local.v4.f32 	[%rd25+1024], {%f138, %f139, %f140, %f141};
	ld.local.v4.f32 	{%f142, %f143, %f144, %f145}, [%rd25+1040];
	fma.rn.f32 	%f146, %f133, %f13, %f142;
	fma.rn.f32 	%f147, %f133, %f14, %f143;
	fma.rn.f32 	%f148, %f133, %f15, %f144;
	fma.rn.f32 	%f149, %f133, %f16, %f145;
	st.local.v4.f32 	[%rd25+1040], {%f146, %f147, %f148, %f149};
	add.s32 	%r70, %r70, 2;
	setp.ne.s32 	%p4, %r70, 32;
	@%p4 bra 	$L__BB0_9;
	add.s32 	%r68, %r68, 1;
	setp.ne.s32 	%p5, %r68, 32;
	@%p5 bra 	$L__BB0_6;
	add.s32 	%r67, %r67, 1;
	setp.ne.s32 	%p6, %r67, 512;
	@%p6 bra 	$L__BB0_3;
	ld.param.u64 	%rd31, [mymatmul_kernel0_param_2];
	and.b32  	%r61, %r4, 1966080;
	add.s32 	%r62, %r61, %r5;
	add.s32 	%r18, %r62, %r7;
	add.s64 	%rd2, %rd1, 32;
	cvta.to.global.u64 	%rd26, %rd31;
	add.s64 	%rd3, %rd26, 32;
	mov.b32 	%r71, 0;
$L__BB0_13:
	shl.b32 	%r64, %r71, 12;
	add.s32 	%r65, %r18, %r64;
	mul.wide.u32 	%rd27, %r71, 1024;
	add.s64 	%rd33, %rd2, %rd27;
	mul.wide.u32 	%rd28, %r65, 4;
	add.s64 	%rd32, %rd3, %rd28;
	mov.b32 	%r72, 0;
$L__BB0_14:
	ld.local.v4.f32 	{%f150, %f151, %f152, %f153}, [%rd33+-32];
	st.global.f32 	[%rd32+-32], %f150;
	st.global.f32 	[%rd32+-28], %f151;
	st.global.f32 	[%rd32+-24], %f152;
	st.global.f32 	[%rd32+-20], %f153;
	ld.local.v4.f32 	{%f154, %f155, %f156, %f157}, [%rd33+-16];
	st.global.f32 	[%rd32+-16], %f154;
	st.global.f32 	[%rd32+-12], %f155;
	st.global.f32 	[%rd32+-8], %f156;
	st.global.f32 	[%rd32+-4], %f157;
	ld.local.v4.f32 	{%f158, %f159, %f160, %f161}, [%rd33];
	st.global.f32 	[%rd32], %f158;
	st.global.f32 	[%rd32+4], %f159;
	st.global.f32 	[%rd32+8], %f160;
	st.global.f32 	[%rd32+12], %f161;
	ld.local.v4.f32 	{%f162, %f163, %f164, %f165}, [%rd33+16];
	st.global.f32 	[%rd32+16], %f162;
	st.global.f32 	[%rd32+20], %f163;
	st.global.f32 	[%rd32+24], %f164;
	st.global.f32 	[%rd32+28], %f165;
	add.s32 	%r72, %r72, 16;
	add.s64 	%rd33, %rd33, 64;
	add.s64 	%rd32, %rd32, 64;
	setp.ne.s32 	%p7, %r72, 256;
	@%p7 bra 	$L__BB0_14;
	add.s32 	%r71, %r71, 1;
	setp.ne.s32 	%p8, %r71, 32;
	@%p8 bra 	$L__BB0_13;
	ret;

}


// ===== COMPILED SASS (sm_100) =====

	.target	sm_100

	.elftype	@"ET_EXEC"


//--------------------- .note.nv.tkinfo           --------------------------
	.section	.note.nv.tkinfo,"",@"SHT_NOTE"
	.sectionflags	@"SHF_NOTE_NV_TKINFO"
	.tkinfo
        /*0018*/ 	.word	0x00000002
        /*0030*/ 	.string	""
        /*0030*/ 	.string	"ptxas"
        /*0030*/ 	.string	"Cuda compilation tools, release 13.0, V13.0.88"
        /*0030*/ 	.string	"Build cuda_13.0.r13.0/compiler.36424714_0"
        /*0030*/ 	.string	"-arch sm_100 -m 64 "



//--------------------- .note.nv.cuinfo           --------------------------
	.section	.note.nv.cuinfo,"",@"SHT_NOTE"
	.sectionflags	@"SHF_NOTE_NV_CUINFO"
        /*0018*/ 	.short	0x0002
        /*001a*/ 	.short	0x0064
        /*001c*/ 	.short	0x0082
	.zero		2


//--------------------- .nv.info                  --------------------------
	.section	.nv.info,"",@"SHT_CUDA_INFO"
	.align	4


	//----- nvinfo : EIATTR_REGCOUNT
	.align		4
        /*0000*/ 	.byte	0x04, 0x2f
        /*0002*/ 	.short	(.L_1 - .L_0)
	.align		4
.L_0:
        /*0004*/ 	.word	index@(mymatmul_kernel0)
        /*0008*/ 	.word	0x00000037


	//----- nvinfo : EIATTR_FRAME_SIZE
	.align		4
.L_1:
        /*000c*/ 	.byte	0x04, 0x11
        /*000e*/ 	.short	(.L_3 - .L_2)
	.align		4
.L_2:
        /*0010*/ 	.word	index@(mymatmul_kernel0)
        /*0014*/ 	.word	0x00008000


	//----- nvinfo : EIATTR_MIN_STACK_SIZE
	.align		4
.L_3:
        /*0018*/ 	.byte	0x04, 0x12
        /*001a*/ 	.short	(.L_5 - .L_4)
	.align		4
.L_4:
        /*001c*/ 	.word	index@(mymatmul_kernel0)
        /*0020*/ 	.word	0x00008000
.L_5:


//--------------------- .nv.compat                --------------------------
	.section	.nv.compat,"",@"SHT_CUDA_COMPAT_INFO"
	.align	4
        /*0000*/ 	.byte	0x02, 0x09, 0x00, 0x00, 0x02, 0x02, 0x01, 0x00, 0x02, 0x05, 0x05, 0x00, 0x03, 0x07, 0x01, 0x01
        /*0010*/ 	.byte	0x02, 0x03, 0x00, 0x00, 0x02, 0x06, 0x01, 0x00, 0x04, 0x0b, 0x08, 0x00, 0x09, 0x00, 0x00, 0x00
        /*0020*/ 	.byte	0x00, 0x00, 0x00, 0x00


//--------------------- .nv.info.mymatmul_kernel0 --------------------------
	.section	.nv.info.mymatmul_kernel0,"",@"SHT_CUDA_INFO"
	.sectionflags	@""
	.align	4


	//----- nvinfo : EIATTR_CUDA_API_VERSION
	.align		4
        /*0000*/ 	.byte	0x04, 0x37
        /*0002*/ 	.short	(.L_7 - .L_6)
.L_6:
        /*0004*/ 	.word	0x00000082


	//----- nvinfo : EIATTR_KPARAM_INFO
	.align		4
.L_7:
        /*0008*/ 	.byte	0x04, 0x17
        /*000a*/ 	.short	(.L_9 - .L_8)
.L_8:
        /*000c*/ 	.word	0x00000000
        /*0010*/ 	.short	0x0002
        /*0012*/ 	.short	0x0010
        /*0014*/ 	.byte	0x00, 0xf5, 0x21, 0x00


	//----- nvinfo : EIATTR_KPARAM_INFO
	.align		4
.L_9:
        /*0018*/ 	.byte	0x04, 0x17
        /*001a*/ 	.short	(.L_11 - .L_10)
.L_10:
        /*001c*/ 	.word	0x00000000
        /*0020*/ 	.short	0x0001
        /*0022*/ 	.short	0x0008
        /*0024*/ 	.byte	0x00, 0xf5, 0x21, 0x00


	//----- nvinfo : EIATTR_KPARAM_INFO
	.align		4
.L_11:
        /*0028*/ 	.byte	0x04, 0x17
        /*002a*/ 	.short	(.L_13 - .L_12)
.L_12:
        /*002c*/ 	.word	0x00000000
        /*0030*/ 	.short	0x0000
        /*0032*/ 	.short	0x0000
        /*0034*/ 	.byte	0x00, 0xf5, 0x21, 0x00


	//----- nvinfo : EIATTR_SPARSE_MMA_MASK
	.align		4
.L_13:
        /*0038*/ 	.byte	0x03, 0x50
        /*003a*/ 	.short	0x0000


	//----- nvinfo : EIATTR_MAXREG_COUNT
	.align		4
        /*003c*/ 	.byte	0x03, 0x1b
        /*003e*/ 	.short	0x00ff


	//----- nvinfo : EIATTR_NUM_BARRIERS
	.align		4
        /*0040*/ 	.byte	0x02, 0x4c
        /*0042*/ 	.byte	0x01
	.zero		1


	//----- nvinfo : EIATTR_MERCURY_ISA_VERSION
	.align		4
        /*0044*/ 	.byte	0x03, 0x5f
        /*0046*/ 	.short	0x0101


	//----- nvinfo : EIATTR_VRC_CTA_INIT_COUNT
	.align		4
        /*0048*/ 	.byte	0x02, 0x4a
	.zero		1
	.zero		1


	//----- nvinfo : EIATTR_EXIT_INSTR_OFFSETS
	.align		4
        /*004c*/ 	.byte	0x04, 0x1c
        /*004e*/ 	.short	(.L_15 - .L_14)


	//   ....[0]....
.L_14:
        /*0050*/ 	.word	0x00004060


	//----- nvinfo : EIATTR_MAX_THREADS
	.align		4
.L_15:
        /*0054*/ 	.byte	0x04, 0x05
        /*0056*/ 	.short	(.L_17 - .L_16)
.L_16:
        /*0058*/ 	.word	0x00000080
        /*005c*/ 	.word	0x00000001
        /*0060*/ 	.word	0x00000001


	//----- nvinfo : EIATTR_CRS_STACK_SIZE
	.align		4
.L_17:
        /*0064*/ 	.byte	0x04, 0x1e
        /*0066*/ 	.short	(.L_19 - .L_18)
.L_18:
        /*0068*/ 	.word	0x00000000


	//----- nvinfo : EIATTR_CBANK_PARAM_SIZE
	.align		4
.L_19:
        /*006c*/ 	.byte	0x03, 0x19
        /*006e*/ 	.short	0x0018


	//----- nvinfo : EIATTR_PARAM_CBANK
	.align		4
        /*0070*/ 	.byte	0x04, 0x0a
        /*0072*/ 	.short	(.L_21 - .L_20)
	.align		4
.L_20:
        /*0074*/ 	.word	index@(.nv.constant0.mymatmul_kernel0)
        /*0078*/ 	.short	0x0380
        /*007a*/ 	.short	0x0018


	//----- nvinfo : EIATTR_SW_WAR
	.align		4
.L_21:
        /*007c*/ 	.byte	0x04, 0x36
        /*007e*/ 	.short	(.L_23 - .L_22)
.L_22:
        /*0080*/ 	.word	0x00000008
.L_23:


//--------------------- .nv.callgraph             --------------------------
	.section	.nv.callgraph,"",@"SHT_CUDA_CALLGRAPH"
	.align	4
	.sectionentsize	8
	.align		4
        /*0000*/ 	.word	0x00000000
	.align		4
        /*0004*/ 	.word	0xffffffff
	.align		4
        /*0008*/ 	.word	0x00000000
	.align		4
        /*000c*/ 	.word	0xfffffffe
	.align		4
        /*0010*/ 	.word	0x00000000
	.align		4
        /*0014*/ 	.word	0xfffffffd
	.align		4
        /*0018*/ 	.word	0x00000000
	.align		4
        /*001c*/ 	.word	0xfffffffc


//--------------------- .text.mymatmul_kernel0    --------------------------
	.section	.text.mymatmul_kernel0,"ax",@progbits
	.align	128
        .global         mymatmul_kernel0
        .type           mymatmul_kernel0,@function
        .size           mymatmul_kernel0,(.L_x_9 - mymatmul_kernel0)
        .other          mymatmul_kernel0,@"STO_CUDA_ENTRY STV_DEFAULT"
mymatmul_kernel0:
.text.mymatmul_kernel0:
[----:B------:R-:W0:Y:S01]  /*0000*/  LDC R1, c[0x0][0x37c] ;  /* 0x0000df00ff017b82 */ /* 0x000e220000000800 */
[----:B------:R-:W-:Y:S01]  /*0010*/  HFMA2 R0, -RZ, RZ, 0, 0 ;  /* 0x00000000ff007431 */ /* 0x000fe200000001ff */
[----:B0-----:R-:W-:-:S07]  /*0020*/  IADD3 R1, PT, PT, R1, -0x8000, RZ ;  /* 0xffff800001017810 */ /* 0x001fce0007ffe0ff */
.L_x_0:
[C---:B0-----:R-:W-:Y:S02]  /*0030*/  SHF.L.U32 R2, R0.reuse, 0x3, RZ ;  /* 0x0000000300027819 */ /* 0x041fe400000006ff */
[----:B------:R-:W-:Y:S02]  /*0040*/  IADD3 R0, PT, PT, R0, 0x1, RZ ;  /* 0x0000000100007810 */ /* 0x000fe40007ffe0ff */
[----:B------:R-:W-:Y:S02]  /*0050*/  LEA R2, R2, R1, 0x2 ;  /* 0x0000000102027211 */ /* 0x000fe400078e10ff */
[----:B------:R-:W-:-:S03]  /*0060*/  ISETP.NE.AND P0, PT, R0, 0x20, PT ;  /* 0x000000200000780c */ /* 0x000fc60003f05270 */
[----:B------:R0:W-:Y:S04]  /*0070*/  STL.128 [R2], RZ ;  /* 0x000000ff02007387 */ /* 0x0001e80000100c00 */
[----:B------:R0:W-:Y:S04]  /*0080*/  STL.128 [R2+0x10], RZ ;  /* 0x000010ff02007387 */ /* 0x0001e80000100c00 */
        /* <DEDUP_REMOVED lines=61> */
[----:B------:R0:W-:Y:S01]  /*0460*/  STL.128 [R2+0x7c10], RZ ;  /* 0x007c10ff02007387 */ /* 0x0001e20000100c00 */
[----:B------:R-:W-:Y:S05]  /*0470*/  @P0 BRA `(.L_x_0) ;  /* 0xfffffff800ec0947 */ /* 0x000fea000383ffff */
[----:B------:R-:W1:Y:S01]  /*0480*/  S2R R0, SR_TID.X ;  /* 0x0000000000007919 */ /* 0x000e620000002100 */
[----:B------:R-:W-:Y:S01]  /*0490*/  MOV R3, RZ ;  /* 0x000000ff00037202 */ /* 0x000fe20000000f00 */
[----:B------:R-:W2:Y:S01]  /*04a0*/  LDCU.64 UR8, c[0x0][0x358] ;  /* 0x00006b00ff0877ac */ /* 0x000ea20008000a00 */
[----:B0-----:R-:W0:Y:S01]  /*04b0*/  S2R R2, SR_CTAID.X ;  /* 0x0000000000027919 */ /* 0x001e220000002500 */
[C---:B-1----:R-:W-:Y:S02]  /*04c0*/  SHF.L.U32 R33, R0.reuse, 0x3, RZ ;  /* 0x0000000300217819 */ /* 0x042fe400000006ff */
[C---:B------:R-:W-:Y:S02]  /*04d0*/  SHF.L.U32 R32, R0.reuse, 0x8, RZ ;  /* 0x0000000800207819 */ /* 0x040fe400000006ff */
[----:B------:R-:W-:Y:S02]  /*04e0*/  SHF.L.U32 R34, R0, 0xe, RZ ;  /* 0x0000000e00227819 */ /* 0x000fe400000006ff */
[----:B------:R-:W-:-:S02]  /*04f0*/  LOP3.LUT R33, R33, 0x3c0, RZ, 0xc0, !PT ;  /* 0x000003c021217812 */ /* 0x000fc400078ec0ff */
[----:B0-2---:R-:W-:-:S07]  /*0500*/  LOP3.LUT R32, R32, 0x700, RZ, 0xc0, !PT ;  /* 0x0000070020207812 */ /* 0x005fce00078ec0ff */
.L_x_5:
[----:B------:R-:W0:Y:S08]  /*0510*/  LDC.64 R36, c[0x0][0x388] ;  /* 0x0000e200ff247b82 */ /* 0x000e300000000a00 */
[----:B------:R-:W-:Y:S01]  /*0520*/  BAR.SYNC.DEFER_BLOCKING 0x0 ;  /* 0x0000000000007b1d */ /* 0x000fe20000010000 */
[----:B------:R-:W-:Y:S02]  /*0530*/  ISETP.GT.U32.AND P0, PT, R0, 0x1f, PT ;  /* 0x0000001f0000780c */ /* 0x000fe40003f04070 */
[----:B------:R-:W-:-:S03]  /*0540*/  LEA R4, R2, R0, 0xb ;  /* 0x0000000002047211 */ /* 0x000fc600078e58ff */
[----:B------:R-:W-:Y:S01]  /*0550*/  BSSY.RECONVERGENT B0, `(.L_x_1) ;  /* 0x0000033000007945 */ /* 0x000fe20003800200 */
[----:B------:R-:W-:-:S05]  /*0560*/  LEA R5, R3, R4, 0xd ;  /* 0x0000000403057211 */ /* 0x000fca00078e68ff */
[----:B0-----:R-:W-:Y:S02]  /*0570*/  IMAD.WIDE.U32 R36, R5, 0x4, R36 ;  /* 0x0000000405247825 */ /* 0x001fe400078e0024 */
[----:B-1----:R-:W-:Y:S05]  /*0580*/  @P0 BRA `(.L_x_2) ;  /* 0x0000000000bc0947 */ /* 0x002fea0003800000 */
[----:B------:R-:W0:Y:S01]  /*0590*/  LDC.64 R38, c[0x0][0x380] ;  /* 0x0000e000ff267b82 */ /* 0x000e220000000a00 */
[----:B------:R-:W-:-:S05]  /*05a0*/  LEA R5, R3, R34, 0x1 ;  /* 0x0000002203057211 */ /* 0x000fca00078e08ff */
[----:B0-----:R-:W-:-:S05]  /*05b0*/  IMAD.WIDE.U32 R38, R5, 0x4, R38 ;  /* 0x0000000405267825 */ /* 0x001fca00078e0026 */
[----:B------:R-:W2:Y:S04]  /*05c0*/  LDG.E.CONSTANT R8, desc[UR8][R38.64] ;  /* 0x0000000826087981 */ /* 0x000ea8000c1e9900 */
[----:B------:R-:W2:Y:S04]  /*05d0*/  LDG.E.CONSTANT R9, desc[UR8][R38.64+0x4] ;  /* 0x0000040826097981 */ /* 0x000ea8000c1e9900 */
[----:B------:R-:W2:Y:S04]  /*05e0*/  LDG.E.CONSTANT R10, desc[UR8][R38.64+0x1000] ;  /* 0x00100008260a7981 */ /* 0x000ea8000c1e9900 */
[----:B------:R-:W2:Y:S01]  /*05f0*/  LDG.E.CONSTANT R11, desc[UR8][R38.64+0x1004] ;  /* 0x00100408260b7981 */ /* 0x000ea2000c1e9900 */
[----:B------:R-:W0:Y:S01]  /*0600*/  S2UR UR5, SR_CgaCtaId ;  /* 0x00000000000579c3 */ /* 0x000e220000008800 */
[----:B------:R-:W-:-:S02]  /*0610*/  UMOV UR4, 0x400 ;  /* 0x0000040000047882 */ /* 0x000fc40000000000 */
[----:B------:R-:W3:Y:S04]  /*0620*/  LDG.E.CONSTANT R4, desc[UR8][R38.64+0x2000] ;  /* 0x0020000826047981 */ /* 0x000ee8000c1e9900 */
[----:B------:R-:W3:Y:S04]  /*0630*/  LDG.E.CONSTANT R5, desc[UR8][R38.64+0x2004] ;  /* 0x0020040826057981 */ /* 0x000ee8000c1e9900 */
[----:B------:R-:W3:Y:S04]  /*0640*/  LDG.E.CONSTANT R6, desc[UR8][R38.64+0x3000] ;  /* 0x0030000826067981 */ /* 0x000ee8000c1e9900 */
[----:B------:R-:W3:Y:S04]  /*0650*/  LDG.E.CONSTANT R7, desc[UR8][R38.64+0x3004] ;  /* 0x0030040826077981 */ /* 0x000ee8000c1e9900 */
[----:B------:R-:W4:Y:S04]  /*0660*/  LDG.E.CONSTANT R12, desc[UR8][R38.64+0x6000] ;  /* 0x00600008260c7981 */ /* 0x000f28000c1e9900 */
[----:B------:R-:W4:Y:S01]  /*0670*/  LDG.E.CONSTANT R13, desc[UR8][R38.64+0x6004] ;  /* 0x00600408260d7981 */ /* 0x000f22000c1e9900 */
[----:B0-----:R-:W-:-:S03]  /*0680*/  ULEA UR4, UR5, UR4, 0x18 ;  /* 0x0000000405047291 */ /* 0x001fc6000f8ec0ff */
[----:B------:R-:W4:Y:S03]  /*0690*/  LDG.E.CONSTANT R14, desc[UR8][R38.64+0x7000] ;  /* 0x00700008260e7981 */ /* 0x000f26000c1e9900 */
[----:B------:R-:W-:Y:S01]  /*06a0*/  LEA R35, R0, UR4, 0x7 ;  /* 0x0000000400237c11 */ /* 0x000fe2000f8e38ff */
[----:B------:R-:W4:Y:S04]  /*06b0*/  LDG.E.CONSTANT R15, desc[UR8][R38.64+0x7004] ;  /* 0x00700408260f7981 */ /* 0x000f28000c1e9900 */
[----:B------:R-:W5:Y:S04]  /*06c0*/  LDG.E.CONSTANT R16, desc[UR8][R38.64+0x8000] ;  /* 0x0080000826107981 */ /* 0x000f68000c1e9900 */
        /* <DEDUP_REMOVED lines=15> */
[----:B--2---:R0:W-:Y:S04]  /*07c0*/  STS.128 [R35], R8 ;  /* 0x0000000823007388 */ /* 0x0041e80000000c00 */
[----:B0-----:R-:W2:Y:S04]  /*07d0*/  LDG.E.CONSTANT R8, desc[UR8][R38.64+0x4000] ;  /* 0x0040000826087981 */ /* 0x001ea8000c1e9900 */
[----:B------:R-:W2:Y:S04]  /*07e0*/  LDG.E.CONSTANT R9, desc[UR8][R38.64+0x4004] ;  /* 0x0040040826097981 */ /* 0x000ea8000c1e9900 */
[----:B------:R-:W2:Y:S04]  /*07f0*/  LDG.E.CONSTANT R10, desc[UR8][R38.64+0x5000] ;  /* 0x00500008260a7981 */ /* 0x000ea8000c1e9900 */
[----:B------:R-:W2:Y:S04]  /*0800*/  LDG.E.CONSTANT R11, desc[UR8][R38.64+0x5004] ;  /* 0x00500408260b7981 */ /* 0x000ea8000c1e9900 */
[----:B---3--:R0:W-:Y:S04]  /*0810*/  STS.128 [R35+0x10], R4 ;  /* 0x0000100423007388 */ /* 0x0081e80000000c00 */
[----:B----4-:R0:W-:Y:S04]  /*0820*/  STS.128 [R35+0x30], R12 ;  /* 0x0000300c23007388 */ /* 0x0101e80000000c00 */
[----:B-----5:R0:W-:Y:S04]  /*0830*/  STS.128 [R35+0x40], R16 ;  /* 0x0000401023007388 */ /* 0x0201e80000000c00 */
[----:B------:R0:W-:Y:S04]  /*0840*/  STS.128 [R35+0x50], R20 ;  /* 0x0000501423007388 */ /* 0x0001e80000000c00 */
[----:B------:R0:W-:Y:S04]  /*0850*/  STS.128 [R35+0x60], R24 ;  /* 0x0000601823007388 */ /* 0x0001e80000000c00 */
[----:B------:R0:W-:Y:S04]  /*0860*/  STS.128 [R35+0x70], R28 ;  /* 0x0000701c23007388 */ /* 0x0001e80000000c00 */
[----:B--2---:R0:W-:Y:S02]  /*0870*/  STS.128 [R35+0x20], R8 ;  /* 0x0000200823007388 */ /* 0x0041e40000000c00 */
.L_x_2:
[----:B------:R-:W-:Y:S05]  /*0880*/  BSYNC.RECONVERGENT B0 ;  /* 0x0000000000007941 */ /* 0x000fea0003800200 */
.L_x_1:
[----:B0-----:R-:W2:Y:S04]  /*0890*/  LDG.E.CONSTANT R4, desc[UR8][R36.64] ;  /* 0x0000000824047981 */ /* 0x001ea8000c1e9900 */
[----:B------:R-:W3:Y:S04]  /*08a0*/  LDG.E.CONSTANT R6, desc[UR8][R36.64+0x200] ;  /* 0x0002000824067981 */ /* 0x000ee8000c1e9900 */
        /* <DEDUP_REMOVED lines=29> */
[----:B------:R-:W5:Y:S01]  /*0a80*/  LDG.E.CONSTANT R25, desc[UR8][R36.64+0x5e00] ;  /* 0x005e000824197981 */ /* 0x000f62000c1e9900 */
[----:B------:R-:W0:Y:S01]  /*0a90*/  S2UR UR5, SR_CgaCtaId ;  /* 0x00000000000579c3 */ /* 0x000e220000008800 */
[----:B------:R-:W-:Y:S01]  /*0aa0*/  UMOV UR4, 0x400 ;  /* 0x0000040000047882 */ /* 0x000fe20000000000 */
[----:B------:R-:W-:Y:S01]  /*0ab0*/  HFMA2 R35, -RZ, RZ, 0, 0 ;  /* 0x00000000ff237431 */ /* 0x000fe200000001ff */
[----:B------:R-:W-:-:S04]  /*0ac0*/  UIADD3 UR4, UPT, UPT, UR4, 0x1000, URZ ;  /* 0x0000100004047890 */ /* 0x000fc8000fffe0ff */
[----:B0-----:R-:W-:-:S06]  /*0ad0*/  ULEA UR4, UR5, UR4, 0x18 ;  /* 0x0000000405047291 */ /* 0x001fcc000f8ec0ff */
[----:B------:R-:W-:-:S05]  /*0ae0*/  LEA R5, R0, UR4, 0x2 ;  /* 0x0000000400057c11 */ /* 0x000fca000f8e10ff */
[----:B--2---:R0:W-:Y:S04]  /*0af0*/  STS [R5], R4 ;  /* 0x0000000405007388 */ /* 0x0041e80000000800 */
[----:B---3--:R0:W-:Y:S04]  /*0b00*/  STS [R5+0x200], R6 ;  /* 0x0002000605007388 */ /* 0x0081e80000000800 */
[----:B----4-:R0:W-:Y:S04]  /*0b10*/  STS [R5+0x400], R8 ;  /* 0x0004000805007388 */ /* 0x0101e80000000800 */
[----:B-----5:R0:W-:Y:S04]  /*0b20*/  STS [R5+0x600], R10 ;  /* 0x0006000a05007388 */ /* 0x0201e80000000800 */
[----:B------:R0:W-:Y:S04]  /*0b30*/  STS [R5+0x800], R12 ;  /* 0x0008000c05007388 */ /* 0x0001e80000000800 */
        /* <DEDUP_REMOVED lines=26> */
[----:B------:R0:W-:Y:S01]  /*0ce0*/  STS [R5+0x3e00], R25 ;  /* 0x003e001905007388 */ /* 0x0001e20000000800 */
[----:B------:R-:W-:Y:S06]  /*0cf0*/  BAR.SYNC.DEFER_BLOCKING 0x0 ;  /* 0x0000000000007b1d */ /* 0x000fec0000010000 */
.L_x_4:
[----:B------:R-:W-:-:S04]  /*0d00*/  SHF.L.U32 R45, R35, 0x3, RZ ;  /* 0x00000003232d7819 */ /* 0x000fc800000006ff */
[----:B0-----:R-:W-:-:S05]  /*0d10*/  LEA R28, R45, R1, 0x2 ;  /* 0x000000012d1c7211 */ /* 0x001fca00078e10ff */
[----:B-1----:R-:W2:Y:S04]  /*0d20*/  LDL.128 R20, [R28] ;  /* 0x000000001c147983 */ /* 0x002ea80000100c00 */
[----:B------:R-:W3:Y:S04]  /*0d30*/  LDL.128 R24, [R28+0x10] ;  /* 0x000010001c187983 */ /* 0x000ee80000100c00 */
[----:B------:R-:W4:Y:S04]  /*0d40*/  LDL.128 R12, [R28+0x400] ;  /* 0x000400001c0c7983 */ /* 0x000f280000100c00 */
[----:B------:R-:W5:Y:S01]  /*0d50*/  LDL.128 R16, [R28+0x410] ;  /* 0x000410001c107983 */ /* 0x000f620000100c00 */
[----:B------:R-:W0:Y:S01]  /*0d60*/  S2UR UR6, SR_CgaCtaId ;  /* 0x00000000000679c3 */ /* 0x000e220000008800 */
[----:B------:R-:W-:Y:S01]  /*0d70*/  UMOV UR5, 0x400 ;  /* 0x0000040000057882 */ /* 0x000fe20000000000 */
[----:B------:R-:W-:-:S02]  /*0d80*/  IADD3 R46, PT, PT, R32, R45, RZ ;  /* 0x0000002d202e7210 */ /* 0x000fc40007ffe0ff */
[----:B------:R-:W-:Y:S02]  /*0d90*/  MOV R47, 0x2 ;  /* 0x00000002002f7802 */ /* 0x000fe40000000f00 */
[----:B------:R-:W-:-:S05]  /*0da0*/  LEA R46, R46, UR4, 0x2 ;  /* 0x000000042e2e7c11 */ /* 0x000fca000f8e10ff */
[----:B------:R-:W-:Y:S04]  /*0db0*/  LDS.128 R4, [R46] ;  /* 0x000000002e047984 */ /* 0x000fe80000000c00 */
[----:B------:R-:W-:Y:S01]  /*0dc0*/  LDS.128 R8, [R46+0x10] ;  /* 0x000010002e087984 */ /* 0x000fe20000000c00 */
[----:B0-----:R-:W-:-:S06]  /*0dd0*/  ULEA UR5, UR6, UR5, 0x18 ;  /* 0x0000000506057291 */ /* 0x001fcc000f8ec0ff */
[----:B------:R-:W-:-:S05]  /*0de0*/  LEA R44, R33, UR5, 0x2 ;  /* 0x00000005212c7c11 */ /* 0x000fca000f8e10ff */
[----:B------:R-:W2:Y:S04]  /*0df0*/  LDS R30, [R44] ;  /* 0x000000002c1e7984 */ /* 0x000ea80000000800 */
[----:B------:R-:W4:Y:S01]  /*0e00*/  LDS R29, [R44+0x8] ;  /* 0x000008002c1d7984 */ /* 0x000f220000000800 */
[-C--:B--2---:R-:W-:Y:S01]  /*0e10*/  FFMA R20, R4, R30.reuse, R20 ;  /* 0x0000001e04147223 */ /* 0x084fe20000000014 */
[-C--:B------:R-:W-:Y:S01]  /*0e20*/  FFMA R21, R5, R30.reuse, R21 ;  /* 0x0000001e05157223 */ /* 0x080fe20000000015 */
[-C--:B------:R-:W-:Y:S01]  /*0e30*/  FFMA R22, R6, R30.reuse, R22 ;  /* 0x0000001e06167223 */ /* 0x080fe20000000016 */
[-C--:B------:R-:W-:Y:S01]  /*0e40*/  FFMA R23, R7, R30.reuse, R23 ;  /* 0x0000001e07177223 */ /* 0x080fe20000000017 */
[-C--:B---3--:R-:W-:Y:S01]  /*0e50*/  FFMA R24, R8, R30.reuse, R24 ;  /* 0x0000001e08187223 */ /* 0x088fe20000000018 */
[-C--:B------:R-:W-:Y:S01]  /*0e60*/  FFMA R25, R9, R30.reuse, R25 ;  /* 0x0000001e09197223 */ /* 0x080fe20000000019 */
[-C--:B------:R-:W-:Y:S01]  /*0e70*/  FFMA R26, R10, R30.reuse, R26 ;  /* 0x0000001e0a1a7223 */ /* 0x080fe2000000001a */
[----:B------:R-:W-:Y:S01]  /*0e80*/  FFMA R27, R11, R30, R27 ;  /* 0x0000001e0b1b7223 */ /* 0x000fe2000000001b */
[-C--:B----4-:R-:W-:Y:S01]  /*0e90*/  FFMA R12, R4, R29.reuse, R12 ;  /* 0x0000001d040c7223 */ /* 0x090fe2000000000c */
[-C--:B------:R-:W-:Y:S01]  /*0ea0*/  FFMA R13, R5, R29.reuse, R13 ;  /* 0x0000001d050d7223 */ /* 0x080fe2000000000d */
[-C--:B------:R-:W-:Y:S01]  /*0eb0*/  FFMA R14, R6, R29.reuse, R14 ;  /* 0x0000001d060e7223 */ /* 0x080fe2000000000e */
[-C--:B------:R-:W-:Y:S01]  /*0ec0*/  FFMA R15, R7, R29.reuse, R15 ;  /* 0x0000001d070f7223 */ /* 0x080fe2000000000f */
[-C--:B-----5:R-:W-:Y:S01]  /*0ed0*/  FFMA R16, R8, R29.reuse, R16 ;  /* 0x0000001d08107223 */ /* 0x0a0fe20000000010 */
[-C--:B------:R-:W-:Y:S01]  /*0ee0*/  FFMA R17, R9, R29.reuse, R17 ;  /* 0x0000001d09117223 */ /* 0x080fe20000000011 */
[-C--:B------:R-:W-:Y:S01]  /*0ef0*/  FFMA R18, R10, R29.reuse, R18 ;  /* 0x0000001d0a127223 */ /* 0x080fe20000000012 */
[----:B------:R-:W-:Y:S01]  /*0f00*/  FFMA R19, R11, R29, R19 ;  /* 0x0000001d0b137223 */ /* 0x000fe20000000013 */
[----:B------:R0:W-:Y:S04]  /*0f10*/  STL.128 [R28], R20 ;  /* 0x000000141c007387 */ /* 0x0001e80000100c00 */
[----:B------:R0:W-:Y:S04]  /*0f20*/  STL.128 [R28+0x10], R24 ;  /* 0x000010181c007387 */ /* 0x0001e80000100c00 */
[----:B------:R0:W-:Y:S04]  /*0f30*/  STL.128 [R28+0x400], R12 ;  /* 0x0004000c1c007387 */ /* 0x0001e80000100c00 */
[----:B------:R0:W-:Y:S02]  /*0f40*/  STL.128 [R28+0x410], R16 ;  /* 0x000410101c007387 */ /* 0x0001e40000100c00 */
.L_x_3:
[----:B------:R-:W-:-:S04]  /*0f50*/  LEA R49, R47, R45, 0x8 ;  /* 0x0000002d2f317211 */ /* 0x000fc800078e40ff */
[----:B------:R-:W-:-:S05]  /*0f60*/  LEA R51, R49, R1, 0x2 ;  /* 0x0000000131337211 */ /* 0x000fca00078e10ff */
[----:B01----:R-:W2:Y:S04]  /*0f70*/  LDL.128 R24, [R51] ;  /* 0x0000000033187983 */ /* 0x003ea80000100c00 */
[----:B------:R-:W3:Y:S04]  /*0f80*/  LDL.128 R20, [R51+0x10] ;  /* 0x0000100033147983 */ /* 0x000ee80000100c00 */
[----:B------:R-:W4:Y:S04]  /*0f90*/  LDL.128 R12, [R51+0x400] ;  /* 0x00040000330c7983 */ /* 0x000f280000100c00 */
[----:B------:R-:W5:Y:S01]  /*0fa0*/  LDL.128 R16, [R51+0x410] ;  /* 0x0004100033107983 */ /* 0x000f620000100c00 */
[----:B------:R-:W-:-:S02]  /*0fb0*/  LEA R48, R47, R33, 0x1 ;  /* 0x000000212f307211 */ /* 0x000fc400078e08ff */
[----:B------:R-:W-:Y:S02]  /*0fc0*/  IADD3 R50, PT, PT, R49, 0x200, RZ ;  /* 0x0000020031327810 */ /* 0x000fe40007ffe0ff */
[----:B------:R-:W-:Y:S02]  /*0fd0*/  LEA R48, R48, UR5, 0x2 ;  /* 0x0000000530307c11 */ /* 0x000fe4000f8e10ff */
[----:B------:R-:W-:-:S03]  /*0fe0*/  LEA R50, R50, R1, 0x2 ;  /* 0x0000000132327211 */ /* 0x000fc600078e10ff */
        /* <DEDUP_REMOVED lines=19> */
[----:B------:R-:W-:Y:S04]  /*1120*/  STL.128 [R51+0x10], R28 ;  /* 0x0000101c33007387 */ /* 0x000fe80000100c00 */
[----:B------:R-:W-:Y:S04]  /*1130*/  STL.128 [R51+0x400], R36 ;  /* 0x0004002433007387 */ /* 0x000fe80000100c00 */
[----:B------:R-:W-:Y:S04]  /*1140*/  STL.128 [R51+0x410], R40 ;  /* 0x0004102833007387 */ /* 0x000fe80000100c00 */
[----:B------:R-:W2:Y:S04]  /*1150*/  LDL.128 R20, [R50+0x10] ;  /* 0x0000100032147983 */ /* 0x000ea80000100c00 */
[----:B0-----:R-:W3:Y:S04]  /*1160*/  LDL.128 R24, [R50] ;  /* 0x0000000032187983 */ /* 0x001ee80000100c00 */
[----:B------:R-:W4:Y:S04]  /*1170*/  LDL.128 R12, [R50+0x400] ;  /* 0x00040000320c7983 */ /* 0x000f280000100c00 */
[----:B------:R-:W5:Y:S04]  /*1180*/  LDL.128 R16, [R50+0x410] ;  /* 0x0004100032107983 */ /* 0x000f680000100c00 */
[----:B------:R-:W2:Y:S04]  /*1190*/  LDS R31, [R48+0x10] ;  /* 0x00001000301f7984 */ /* 0x000ea80000000800 */
[----:B------:R-:W4:Y:S01]  /*11a0*/  LDS R43, [R48+0x18] ;  /* 0x00001800302b7984 */ /* 0x000f220000000800 */
[-C--:B--2---:R-:W-:Y:S01]  /*11b0*/  FFMA R28, R8, R31.reuse, R20 ;  /* 0x0000001f081c7223 */ /* 0x084fe20000000014 */
[----:B------:R-:W-:Y:S01]  /*11c0*/  IADD3 R20, PT, PT, R49, 0x400, RZ ;  /* 0x0000040031147810 */ /* 0x000fe20007ffe0ff */
        /* <DEDUP_REMOVED lines=12> */
[----:B------:R-:W-:Y:S01]  /*1290*/  FFMA R42, R10, R43, R18 ;  /* 0x0000002b0a2a7223 */ /* 0x000fe20000000012 */
[C---:B------:R-:W-:Y:S01]  /*12a0*/  FFMA R31, R11.reuse, R31, R23 ;  /* 0x0000001f0b1f7223 */ /* 0x040fe20000000017 */
[----:B------:R-:W-:Y:S01]  /*12b0*/  FFMA R43, R11, R43, R19 ;  /* 0x0000002b0b2b7223 */ /* 0x000fe20000000013 */
[----:B------:R-:W-:Y:S01]  /*12c0*/  LEA R51, R20, R1, 0x2 ;  /* 0x0000000114337211 */ /* 0x000fe200078e10ff */
[----:B------:R0:W-:Y:S04]  /*12d0*/  STL.128 [R50], R24 ;  /* 0x0000001832007387 */ /* 0x0001e80000100c00 */
[----:B------:R-:W-:Y:S04]  /*12e0*/  STL.128 [R50+0x10], R28 ;  /* 0x0000101c32007387 */ /* 0x000fe80000100c00 */
[----:B------:R-:W-:Y:S04]  /*12f0*/  STL.128 [R50+0x400], R36 ;  /* 0x0004002432007387 */ /* 0x000fe80000100c00 */
[----:B------:R1:W-:Y:S04]  /*1300*/  STL.128 [R50+0x410], R40 ;  /* 0x0004102832007387 */ /* 0x0003e80000100c00 */
[----:B0-----:R-:W2:Y:S04]  /*1310*/  LDL.128 R24, [R51] ;  /* 0x0000000033187983 */ /* 0x001ea80000100c00 */
[----:B------:R-:W3:Y:S04]  /*1320*/  LDL.128 R20, [R51+0x10] ;  /* 0x0000100033147983 */ /* 0x000ee80000100c00 */
[----:B------:R-:W4:Y:S04]  /*1330*/  LDL.128 R12, [R51+0x400] ;  /* 0x00040000330c7983 */ /* 0x000f280000100c00 */
[----:B------:R-:W5:Y:S04]  /*1340*/  LDL.128 R16, [R51+0x410] ;  /* 0x0004100033107983 */ /* 0x000f680000100c00 */
[----:B------:R-:W2:Y:S04]  /*1350*/  LDS R31, [R48+0x20] ;  /* 0x00002000301f7984 */ /* 0x000ea80000000800 */
[----:B------:R-:W4:Y:S01]  /*1360*/  LDS R43, [R48+0x28] ;  /* 0x00002800302b7984 */ /* 0x000f220000000800 */
[----:B-1----:R-:W-:-:S04]  /*1370*/  IADD3 R50, PT, PT, R49, 0x600, RZ ;  /* 0x0000060031327810 */ /* 0x002fc80007ffe0ff */
[----:B------:R-:W-:Y:S01]  /*1380*/  LEA R50, R50, R1, 0x2 ;  /* 0x0000000132327211 */ /* 0x000fe200078e10ff */
        /* <DEDUP_REMOVED lines=20> */
[----:B------:R-:W2:Y:S04]  /*14d0*/  LDL.128 R20, [R50] ;  /* 0x0000000032147983 */ /* 0x000ea80000100c00 */
[----:B0-----:R-:W3:Y:S04]  /*14e0*/  LDL.128 R24, [R50+0x10] ;  /* 0x0000100032187983 */ /* 0x001ee80000100c00 */
[----:B------:R-:W4:Y:S04]  /*14f0*/  LDL.128 R12, [R50+0x400] ;  /* 0x00040000320c7983 */ /* 0x000f280000100c00 */
[----:B------:R-:W5:Y:S04]  /*1500*/  LDL.128 R16, [R50+0x410] ;  /* 0x0004100032107983 */ /* 0x000f680000100c00 */
[----:B------:R-:W2:Y:S04]  /*1510*/  LDS R29, [R48+0x30] ;  /* 0x00003000301d7984 */ /* 0x000ea80000000800 */
[----:B------:R-:W4:Y:S01]  /*1520*/  LDS R28, [R48+0x38] ;  /* 0x00003800301c7984 */ /* 0x000f220000000800 */
[----:B------:R-:W-:Y:S01]  /*1530*/  IADD3 R49, PT, PT, R49, 0x800, RZ ;  /* 0x0000080031317810 */ /* 0x000fe20007ffe0ff */
        /* <DEDUP_REMOVED lines=16> */
[----:B------:R-:W-:Y:S01]  /*1640*/  LEA R28, R49, R1, 0x2 ;  /* 0x00000001311c7211 */ /* 0x000fe200078e10ff */
[----:B------:R0:W-:Y:S04]  /*1650*/  STL.128 [R50], R20 ;  /* 0x0000001432007387 */ /* 0x0001e80000100c00 */
[----:B------:R1:W-:Y:S04]  /*1660*/  STL.128 [R50+0x10], R24 ;  /* 0x0000101832007387 */ /* 0x0003e80000100c00 */
[----:B------:R2:W-:Y:S04]  /*1670*/  STL.128 [R50+0x400], R12 ;  /* 0x0004000c32007387 */ /* 0x0005e80000100c00 */
[----:B------:R3:W-:Y:S04]  /*1680*/  STL.128 [R50+0x410], R16 ;  /* 0x0004101032007387 */ /* 0x0007e80000100c00 */
[----:B0-----:R-:W4:Y:S04]  /*1690*/  LDL.128 R20, [R28] ;  /* 0x000000001c147983 */ /* 0x001f280000100c00 */
[----:B-1----:R-:W5:Y:S04]  /*16a0*/  LDL.128 R24, [R28+0x10] ;  /* 0x000010001c187983 */ /* 0x002f680000100c00 */
[----:B--2---:R-:W2:Y:S04]  /*16b0*/  LDL.128 R12, [R28+0x400] ;  /* 0x000400001c0c7983 */ /* 0x004ea80000100c00 */
[----:B---3--:R-:W3:Y:S04]  /*16c0*/  LDL.128 R16, [R28+0x410] ;  /* 0x000410001c107983 */ /* 0x008ee80000100c00 */
[----:B------:R-:W4:Y:S04]  /*16d0*/  LDS R29, [R48+0x40] ;  /* 0x00004000301d7984 */ /* 0x000f280000000800 */
[----:B------:R-:W2:Y:S01]  /*16e0*/  LDS R48, [R48+0x48] ;  /* 0x0000480030307984 */ /* 0x000ea20000000800 */
[----:B------:R-:W-:-:S04]  /*16f0*/  IADD3 R47, PT, PT, R47, 0xa, RZ ;  /* 0x0000000a2f2f7810 */ /* 0x000fc80007ffe0ff */
[----:B------:R-:W-:Y:S01]  /*1700*/  ISETP.NE.AND P0, PT, R47, 0x20, PT ;  /* 0x000000202f00780c */ /* 0x000fe20003f05270 */
        /* <DEDUP_REMOVED lines=16> */
[----:B------:R1:W-:Y:S04]  /*1810*/  STL.128 [R28], R20 ;  /* 0x000000141c007387 */ /* 0x0003e80000100c00 */
[----:B------:R1:W-:Y:S04]  /*1820*/  STL.128 [R28+0x10], R24 ;  /* 0x000010181c007387 */ /* 0x0003e80000100c00 */
[----:B------:R1:W-:Y:S04]  /*1830*/  STL.128 [R28+0x400], R12 ;  /* 0x0004000c1c007387 */ /* 0x0003e80000100c00 */
[----:B------:R1:W-:Y:S01]  /*1840*/  STL.128 [R28+0x410], R16 ;  /* 0x000410101c007387 */ /* 0x0003e20000100c00 */
[----:B------:R-:W-:Y:S05]  /*1850*/  @P0 BRA `(.L_x_3) ;  /* 0xfffffff400bc0947 */ /* 0x000fea000383ffff */
[C---:B-1----:R-:W-:Y:S01]  /*1860*/  LEA R28, R45.reuse, R1, 0x2 ;  /* 0x000000012d1c7211 */ /* 0x042fe200078e10ff */
[----:B------:R-:W-:Y:S04]  /*1870*/  LDS R30, [R44+0x4] ;  /* 0x000004002c1e7984 */ /* 0x000fe80000000800 */
[----:B------:R-:W2:Y:S04]  /*1880*/  LDL.128 R20, [R28] ;  /* 0x000000001c147983 */ /* 0x000ea80000100c00 */
[----:B------:R-:W3:Y:S04]  /*1890*/  LDL.128 R24, [R28+0x10] ;  /* 0x000010001c187983 */ /* 0x000ee80000100c00 */
[----:B------:R-:W4:Y:S04]  /*18a0*/  LDL.128 R12, [R28+0x400] ;  /* 0x000400001c0c7983 */ /* 0x000f280000100c00 */
[----:B------:R-:W5:Y:S04]  /*18b0*/  LDL.128 R16, [R28+0x410] ;  /* 0x000410001c107983 */ /* 0x000f680000100c00 */
[----:B------:R-:W2:Y:S04]  /*18c0*/  LDS.128 R4, [R46+0x2000] ;  /* 0x002000002e047984 */ /* 0x000ea80000000c00 */
[----:B------:R-:W3:Y:S04]  /*18d0*/  LDS.128 R8, [R46+0x2010] ;  /* 0x002010002e087984 */ /* 0x000ee80000000c00 */
[----:B------:R-:W4:Y:S01]  /*18e0*/  LDS R29, [R44+0xc] ;  /* 0x00000c002c1d7984 */ /* 0x000f220000000800 */
[----:B--2---:R-:W-:Y:S01]  /*18f0*/  FFMA R20, R4, R30, R20 ;  /* 0x0000001e04147223 */ /* 0x004fe20000000014 */
[C---:B------:R-:W-:Y:S01]  /*1900*/  FFMA R21, R30.reuse, R5, R21 ;  /* 0x000000051e157223 */ /* 0x040fe20000000015 */
[C---:B------:R-:W-:Y:S01]  /*1910*/  FFMA R22, R30.reuse, R6, R22 ;  /* 0x000000061e167223 */ /* 0x040fe20000000016 */
[----:B------:R-:W-:Y:S01]  /*1920*/  FFMA R23, R30, R7, R23 ;  /* 0x000000071e177223 */ /* 0x000fe20000000017 */
[----:B---3--:R-:W-:Y:S01]  /*1930*/  FFMA R24, R8, R30, R24 ;  /* 0x0000001e08187223 */ /* 0x008fe20000000018 */
[C---:B------:R-:W-:Y:S01]  /*1940*/  FFMA R25, R30.reuse, R9, R25 ;  /* 0x000000091e197223 */ /* 0x040fe20000000019 */
[C---:B------:R-:W-:Y:S01]  /*1950*/  FFMA R26, R30.reuse, R10, R26 ;  /* 0x0000000a1e1a7223 */ /* 0x040fe2000000001a */
[----:B------:R-:W-:Y:S01]  /*1960*/  FFMA R27, R30, R11, R27 ;  /* 0x0000000b1e1b7223 */ /* 0x000fe2000000001b */
[----:B------:R-:W-:Y:S01]  /*1970*/  IADD3 R30, PT, PT, R45, 0x200, RZ ;  /* 0x000002002d1e7810 */ /* 0x000fe20007ffe0ff */
        /* <DEDUP_REMOVED lines=19> */
[----:B----4-:R-:W-:Y:S01]  /*1ab0*/  FFMA R20, R4, R30, R20 ;  /* 0x0000001e04147223 */ /* 0x010fe20000000014 */
[C---:B------:R-:W-:Y:S01]  /*1ac0*/  FFMA R21, R30.reuse, R5, R21 ;  /* 0x000000051e157223 */ /* 0x040fe20000000015 */
[C---:B------:R-:W-:Y:S01]  /*1ad0*/  FFMA R22, R30.reuse, R6, R22 ;  /* 0x000000061e167223 */ /* 0x040fe20000000016 */
[----:B------:R-:W-:Y:S01]  /*1ae0*/  FFMA R23, R30, R7, R23 ;  /* 0x000000071e177223 */ /* 0x000fe20000000017 */
[----:B-----5:R-:W-:Y:S01]  /*1af0*/  FFMA R24, R8, R30, R24 ;  /* 0x0000001e08187223 */ /* 0x020fe20000000018 */
[C---:B------:R-:W-:Y:S01]  /*1b00*/  FFMA R25, R30.reuse, R9, R25 ;  /* 0x000000091e197223 */ /* 0x040fe20000000019 */
[C---:B------:R-:W-:Y:S01]  /*1b10*/  FFMA R26, R30.reuse, R10, R26 ;  /* 0x0000000a1e1a7223 */ /* 0x040fe2000000001a */
[----:B------:R-:W-:Y:S01]  /*1b20*/  FFMA R27, R30, R11, R27 ;  /* 0x0000000b1e1b7223 */ /* 0x000fe2000000001b */
        /* <DEDUP_REMOVED lines=378> */
[----:B0-----:R-:W4:Y:S04]  /*32d0*/  LDL.128 R20, [R29+0x410] ;  /* 0x000410001d147983 */ /* 0x001f280000100c00 */
[----:B-1----:R-:W5:Y:S04]  /*32e0*/  LDL.128 R24, [R29] ;  /* 0x000000001d187983 */ /* 0x002f680000100c00 */
[----:B--2---:R-:W2:Y:S04]  /*32f0*/  LDL.128 R12, [R29+0x10] ;  /* 0x000010001d0c7983 */ /* 0x004ea80000100c00 */
[----:B---3--:R-:W3:Y:S04]  /*3300*/  LDL.128 R16, [R29+0x400] ;  /* 0x000400001d107983 */ /* 0x008ee80000100c00 */
[----:B------:R-:W-:Y:S04]  /*3310*/  LDS R30, [R44+0xf4] ;  /* 0x0000f4002c1e7984 */ /* 0x000fe80000000800 */
[----:B------:R-:W4:Y:S01]  /*3320*/  LDS R44, [R44+0xfc] ;  /* 0x0000fc002c2c7984 */ /* 0x000f220000000800 */
[----:B------:R-:W-:-:S04]  /*3330*/  IADD3 R35, PT, PT, R35, 0x1, RZ ;  /* 0x0000000123237810 */ /* 0x000fc80007ffe0ff */
[----:B------:R-:W-:Y:S01]  /*3340*/  ISETP.NE.AND P0, PT, R35, 0x20, PT ;  /* 0x000000202300780c */ /* 0x000fe20003f05270 */
[-C--:B----4-:R-:W-:Y:S01]  /*3350*/  FFMA R20, R8, R44.reuse, R20 ;  /* 0x0000002c08147223 */ /* 0x090fe20000000014 */
[-C--:B------:R-:W-:Y:S01]  /*3360*/  FFMA R21, R9, R44.reuse, R21 ;  /* 0x0000002c09157223 */ /* 0x080fe20000000015 */
[-C--:B------:R-:W-:Y:S01]  /*3370*/  FFMA R22, R10, R44.reuse, R22 ;  /* 0x0000002c0a167223 */ /* 0x080fe20000000016 */
[----:B------:R-:W-:Y:S01]  /*3380*/  FFMA R23, R11, R44, R23 ;  /* 0x0000002c0b177223 */ /* 0x000fe20000000017 */
[----:B-----5:R-:W-:Y:S01]  /*3390*/  FFMA R24, R4, R30, R24 ;  /* 0x0000001e04187223 */ /* 0x020fe20000000018 */
[C---:B------:R-:W-:Y:S01]  /*33a0*/  FFMA R25, R30.reuse, R5, R25 ;  /* 0x000000051e197223 */ /* 0x040fe20000000019 */
[C---:B------:R-:W-:Y:S01]  /*33b0*/  FFMA R26, R30.reuse, R6, R26 ;  /* 0x000000061e1a7223 */ /* 0x040fe2000000001a */
[----:B------:R-:W-:Y:S01]  /*33c0*/  FFMA R27, R30, R7, R27 ;  /* 0x000000071e1b7223 */ /* 0x000fe2000000001b */
[----:B--2---:R-:W-:Y:S01]  /*33d0*/  FFMA R12, R8, R30, R12 ;  /* 0x0000001e080c7223 */ /* 0x004fe2000000000c */
[C---:B------:R-:W-:Y:S01]  /*33e0*/  FFMA R13, R30.reuse, R9, R13 ;  /* 0x000000091e0d7223 */ /* 0x040fe2000000000d */
[C---:B------:R-:W-:Y:S01]  /*33f0*/  FFMA R14, R30.reuse, R10, R14 ;  /* 0x0000000a1e0e7223 */ /* 0x040fe2000000000e */
[----:B------:R-:W-:Y:S01]  /*3400*/  FFMA R15, R30, R11, R15 ;  /* 0x0000000b1e0f7223 */ /* 0x000fe2000000000f */
        /* <DEDUP_REMOVED lines=9> */
[----:B------:R-:W-:-:S04]  /*34a0*/  IADD3 R3, PT, PT, R3, 0x1, RZ ;  /* 0x0000000103037810 */ /* 0x000fc80007ffe0ff */
[----:B------:R-:W-:-:S13]  /*34b0*/  ISETP.NE.AND P0, PT, R3, 0x200, PT ;  /* 0x000002000300780c */ /* 0x000fda0003f05270 */
[----:B------:R-:W-:Y:S05]  /*34c0*/  @P0 BRA `(.L_x_5) ;  /* 0xffffffd000100947 */ /* 0x000fea000383ffff */
[----:B------:R-:W0:Y:S01]  /*34d0*/  LDCU.64 UR6, c[0x0][0x390] ;  /* 0x00007200ff0677ac */ /* 0x000e220008000a00 */
[----:B------:R-:W-:Y:S02]  /*34e0*/  LOP3.LUT R3, R34, 0x1e0000, RZ, 0xc0, !PT ;  /* 0x001e000022037812 */ /* 0x000fe400078ec0ff */
[----:B------:R-:W-:Y:S02]  /*34f0*/  IADD3 R0, PT, PT, R1, 0x20, RZ ;  /* 0x0000002001007810 */ /* 0x000fe40007ffe0ff */
[----:B------:R-:W-:-:S04]  /*3500*/  LEA R3, R2, R3, 0xb ;  /* 0x0000000302037211 */ /* 0x000fc800078e58ff */
[----:B------:R-:W-:Y:S02]  /*3510*/  IADD3 R40, PT, PT, R32, R3, RZ ;  /* 0x0000000320287210 */ /* 0x000fe40007ffe0ff */
[----:B------:R-:W-:Y:S01]  /*3520*/  MOV R3, RZ ;  /* 0x000000ff00037202 */ /* 0x000fe20000000f00 */
[----:B0-----:R-:W-:-:S04]  /*3530*/  UIADD3 UR5, UP0, UPT, UR6, 0x20, URZ ;  /* 0x0000002006057890 */ /* 0x001fc8000ff1e0ff */
[----:B------:R-:W-:-:S12]  /*3540*/  UIADD3.X UR6, UPT, UPT, URZ, UR7, URZ, UP0, !UPT ;  /* 0x00000007ff067290 */ /* 0x000fd800087fe4ff */
.L_x_7:
[----:B------:R-:W-:Y:S01]  /*3550*/  MOV R4, UR5 ;  /* 0x0000000500047c02 */ /* 0x000fe20008000f00 */
[----:B------:R-:W-:Y:S01]  /*3560*/  UMOV UR4, URZ ;  /* 0x000000ff00047c82 */ /* 0x000fe20008000000 */
[----:B------:R-:W-:Y:S02]  /*3570*/  MOV R5, UR6 ;  /* 0x0000000600057c02 */ /* 0x000fe40008000f00 */
[C---:B------:R-:W-:Y:S02]  /*3580*/  LEA R7, R3.reuse, R40, 0xc ;  /* 0x0000002803077211 */ /* 0x040fe400078e60ff */
[C---:B------:R-:W-:Y:S02]  /*3590*/  LEA R2, R3.reuse, R0, 0xa ;  /* 0x0000000003027211 */ /* 0x040fe400078e50ff */
[----:B------:R-:W-:Y:S01]  /*35a0*/  IADD3 R3, PT, PT, R3, 0x1, RZ ;  /* 0x0000000103037810 */ /* 0x000fe20007ffe0ff */
[----:B------:R-:W-:-:S03]  /*35b0*/  IMAD.WIDE.U32 R4, R7, 0x4, R4 ;  /* 0x0000000407047825 */ /* 0x000fc600078e0004 */
[----:B0-----:R-:W-:-:S13]  /*35c0*/  ISETP.NE.AND P1, PT, R3, 0x20, PT ;  /* 0x000000200300780c */ /* 0x001fda0003f25270 */
.L_x_6:
[----:B0-----:R-:W2:Y:S04]  /*35d0*/  LDL.128 R36, [R2+-0x20] ;  /* 0xffffe00002247983 */ /* 0x001ea80000100c00 */
[----:B------:R-:W3:Y:S04]  /*35e0*/  LDL.128 R8, [R2+-0x10] ;  /* 0xfffff00002087983 */ /* 0x000ee80000100c00 */
[----:B-1----:R-:W4:Y:S04]  /*35f0*/  LDL.128 R12, [R2] ;  /* 0x00000000020c7983 */ /* 0x002f280000100c00 */
[----:B------:R-:W5:Y:S04]  /*3600*/  LDL.128 R16, [R2+0x10] ;  /* 0x0000100002107983 */ /* 0x000f680000100c00 */
[----:B------:R-:W5:Y:S01]  /*3610*/  LDL.128 R20, [R2+0x20] ;  /* 0x0000200002147983 */ /* 0x000f620000100c00 */
[----:B------:R-:W-:-:S02]  /*3620*/  MOV R42, R4 ;  /* 0x00000004002a7202 */ /* 0x000fc40000000f00 */
[----:B------:R-:W-:Y:S01]  /*3630*/  MOV R43, R5 ;  /* 0x00000005002b7202 */ /* 0x000fe20000000f00 */
[----:B------:R-:W5:Y:S04]  /*3640*/  LDL.128 R24, [R2+0x30] ;  /* 0x0000300002187983 */ /* 0x000f680000100c00 */
[----:B------:R-:W5:Y:S04]  /*3650*/  LDL.128 R32, [R2+0x40] ;  /* 0x0000400002207983 */ /* 0x000f680000100c00 */
[----:B------:R-:W5:Y:S04]  /*3660*/  LDL.128 R28, [R2+0x50] ;  /* 0x00005000021c7983 */ /* 0x000f680000100c00 */
[----:B------:R-:W5:Y:S04]  /*3670*/  LDL.128 R4, [R2+0x60] ;  /* 0x0000600002047983 */ /* 0x000f680000100c00 */
[----:B--2---:R-:W-:Y:S04]  /*3680*/  STG.E desc[UR8][R42.64+-0x20], R36 ;  /* 0xffffe0242a007986 */ /* 0x004fe8000c101908 */
[----:B------:R-:W-:Y:S04]  /*3690*/  STG.E desc[UR8][R42.64+-0x1c], R37 ;  /* 0xffffe4252a007986 */ /* 0x000fe8000c101908 */
[----:B------:R-:W-:Y:S04]  /*36a0*/  STG.E desc[UR8][R42.64+-0x18], R38 ;  /* 0xffffe8262a007986 */ /* 0x000fe8000c101908 */
[----:B------:R0:W-:Y:S04]  /*36b0*/  STG.E desc[UR8][R42.64+-0x14], R39 ;  /* 0xffffec272a007986 */ /* 0x0001e8000c101908 */
[----:B---3--:R-:W-:Y:S04]  /*36c0*/  STG.E desc[UR8][R42.64+-0x10], R8 ;  /* 0xfffff0082a007986 */ /* 0x008fe8000c101908 */
[----:B------:R-:W-:Y:S04]  /*36d0*/  STG.E desc[UR8][R42.64+-0xc], R9 ;  /* 0xfffff4092a007986 */ /* 0x000fe8000c101908 */
[----:B------:R-:W-:Y:S04]  /*36e0*/  STG.E desc[UR8][R42.64+-0x8], R10 ;  /* 0xfffff80a2a007986 */ /* 0x000fe8000c101908 */
[----:B------:R1:W-:Y:S04]  /*36f0*/  STG.E desc[UR8][R42.64+-0x4], R11 ;  /* 0xfffffc0b2a007986 */ /* 0x0003e8000c101908 */
[----:B----4-:R-:W-:Y:S04]  /*3700*/  STG.E desc[UR8][R42.64], R12 ;  /* 0x0000000c2a007986 */ /* 0x010fe8000c101908 */
[----:B------:R-:W-:Y:S04]  /*3710*/  STG.E desc[UR8][R42.64+0x4], R13 ;  /* 0x0000040d2a007986 */ /* 0x000fe8000c101908 */
[----:B------:R-:W-:Y:S04]  /*3720*/  STG.E desc[UR8][R42.64+0x8], R14 ;  /* 0x0000080e2a007986 */ /* 0x000fe8000c101908 */
[----:B------:R2:W-:Y:S04]  /*3730*/  STG.E desc[UR8][R42.64+0xc], R15 ;  /* 0x00000c0f2a007986 */ /* 0x0005e8000c101908 */
[----:B-----5:R-:W-:Y:S04]  /*3740*/  STG.E desc[UR8][R42.64+0x10], R16 ;  /* 0x000010102a007986 */ /* 0x020fe8000c101908 */
[----:B------:R-:W-:Y:S04]  /*3750*/  STG.E desc[UR8][R42.64+0x14], R17 ;  /* 0x000014112a007986 */ /* 0x000fe8000c101908 */
[----:B------:R-:W-:Y:S04]  /*3760*/  STG.E desc[UR8][R42.64+0x18], R18 ;  /* 0x000018122a007986 */ /* 0x000fe8000c101908 */
[----:B------:R3:W-:Y:S04]  /*3770*/  STG.E desc[UR8][R42.64+0x1c], R19 ;  /* 0x00001c132a007986 */ /* 0x0007e8000c101908 */
[----:B------:R-:W-:Y:S04]  /*3780*/  STG.E desc[UR8][R42.64+0x20], R20 ;  /* 0x000020142a007986 */ /* 0x000fe8000c101908 */
[----:B------:R-:W-:Y:S04]  /*3790*/  STG.E desc[UR8][R42.64+0x24], R21 ;  /* 0x000024152a007986 */ /* 0x000fe8000c101908 */
[----:B------:R-:W-:Y:S04]  /*37a0*/  STG.E desc[UR8][R42.64+0x28], R22 ;  /* 0x000028162a007986 */ /* 0x000fe8000c101908 */
[----:B------:R4:W-:Y:S04]  /*37b0*/  STG.E desc[UR8][R42.64+0x2c], R23 ;  /* 0x00002c172a007986 */ /* 0x0009e8000c101908 */
[----:B0-----:R-:W5:Y:S04]  /*37c0*/  LDL.128 R36, [R2+0x70] ;  /* 0x0000700002247983 */ /* 0x001f680000100c00 */
[----:B-1----:R-:W5:Y:S04]  /*37d0*/  LDL.128 R8, [R2+0x80] ;  /* 0x0000800002087983 */ /* 0x002f680000100c00 */
[----:B--2---:R-:W2:Y:S04]  /*37e0*/  LDL.128 R12, [R2+0x90] ;  /* 0x00009000020c7983 */ /* 0x004ea80000100c00 */
[----:B---3--:R-:W3:Y:S04]  /*37f0*/  LDL.128 R16, [R2+0xa0] ;  /* 0x0000a00002107983 */ /* 0x008ee80000100c00 */
[----:B----4-:R-:W4:Y:S04]  /*3800*/  LDL.128 R20, [R2+0xb0] ;  /* 0x0000b00002147983 */ /* 0x010f280000100c00 */
[----:B------:R-:W-:Y:S04]  /*3810*/  STG.E desc[UR8][R42.64+0x30], R24 ;  /* 0x000030182a007986 */ /* 0x000fe8000c101908 */
[----:B------:R-:W-:Y:S04]  /*3820*/  STG.E desc[UR8][R42.64+0x34], R25 ;  /* 0x000034192a007986 */ /* 0x000fe8000c101908 */
[----:B------:R-:W-:Y:S04]  /*3830*/  STG.E desc[UR8][R42.64+0x38], R26 ;  /* 0x0000381a2a007986 */ /* 0x000fe8000c101908 */
[----:B------:R0:W-:Y:S04]  /*3840*/  STG.E desc[UR8][R42.64+0x3c], R27 ;  /* 0x00003c1b2a007986 */ /* 0x0001e8000c101908 */
[----:B------:R-:W-:Y:S04]  /*3850*/  STG.E desc[UR8][R42.64+0x40], R32 ;  /* 0x000040202a007986 */ /* 0x000fe8000c101908 */
[----:B------:R-:W-:Y:S04]  /*3860*/  STG.E desc[UR8][R42.64+0x44], R33 ;  /* 0x000044212a007986 */ /* 0x000fe8000c101908 */
[----:B------:R-:W-:Y:S04]  /*3870*/  STG.E desc[UR8][R42.64+0x48], R34 ;  /* 0x000048222a007986 */ /* 0x000fe8000c101908 */
[----:B------:R-:W-:Y:S04]  /*3880*/  STG.E desc[UR8][R42.64+0x4c], R35 ;  /* 0x00004c232a007986 */ /* 0x000fe8000c101908 */
[----:B------:R-:W-:Y:S04]  /*3890*/  STG.E desc[UR8][R42.64+0x50], R28 ;  /* 0x0000501c2a007986 */ /* 0x000fe8000c101908 */
[----:B------:R-:W-:Y:S04]  /*38a0*/  STG.E desc[UR8][R42.64+0x54], R29 ;  /* 0x0000541d2a007986 */ /* 0x000fe8000c101908 */
[----:B------:R-:W-:Y:S04]  /*38b0*/  STG.E desc[UR8][R42.64+0x58], R30 ;  /* 0x0000581e2a007986 */ /* 0x000fe8000c101908 */
[----:B------:R1:W-:Y:S04]  /*38c0*/  STG.E desc[UR8][R42.64+0x5c], R31 ;  /* 0x00005c1f2a007986 */ /* 0x0003e8000c101908 */
[----:B------:R-:W-:Y:S04]  /*38d0*/  STG.E desc[UR8][R42.64+0x60], R4 ;  /* 0x000060042a007986 */ /* 0x000fe8000c101908 */
[----:B------:R-:W-:Y:S04]  /*38e0*/  STG.E desc[UR8][R42.64+0x64], R5 ;  /* 0x000064052a007986 */ /* 0x000fe8000c101908 */
[----:B------:R-:W-:Y:S04]  /*38f0*/  STG.E desc[UR8][R42.64+0x68], R6 ;  /* 0x000068062a007986 */ /* 0x000fe8000c101908 */
[----:B------:R1:W-:Y:S04]  /*3900*/  STG.E desc[UR8][R42.64+0x6c], R7 ;  /* 0x00006c072a007986 */ /* 0x0003e8000c101908 */
[----:B0-----:R-:W4:Y:S04]  /*3910*/  LDL.128 R24, [R2+0xc0] ;  /* 0x0000c00002187983 */ /* 0x001f280000100c00 */
[----:B-1----:R-:W4:Y:S04]  /*3920*/  LDL.128 R28, [R2+0xd0] ;  /* 0x0000d000021c7983 */ /* 0x002f280000100c00 */
[----:B------:R-:W4:Y:S04]  /*3930*/  LDL.128 R32, [R2+0xe0] ;  /* 0x0000e00002207983 */ /* 0x000f280000100c00 */
[----:B------:R-:W4:Y:S04]  /*3940*/  LDL.128 R4, [R2+0xf0] ;  /* 0x0000f00002047983 */ /* 0x000f280000100c00 */
        /* <DEDUP_REMOVED lines=48> */
[----:B------:R-:W-:Y:S04]  /*3c50*/  STG.E desc[UR8][R42.64+0x10c], R39 ;  /* 0x00010c272a007986 */ /* 0x000fe8000c101908 */
        /* <DEDUP_REMOVED lines=16> */
[----:B0-----:R-:W4:Y:S04]  /*3d60*/  LDL.128 R8, [R2+0x190] ;  /* 0x0001900002087983 */ /* 0x001f280000100c00 */
[----:B------:R-:W5:Y:S04]  /*3d70*/  LDL.128 R36, [R2+0x1a0] ;  /* 0x0001a00002247983 */ /* 0x000f680000100c00 */
[----:B-1----:R-:W5:Y:S04]  /*3d80*/  LDL.128 R12, [R2+0x1b0] ;  /* 0x0001b000020c7983 */ /* 0x002f680000100c00 */
[----:B--2---:R-:W2:Y:S04]  /*3d90*/  LDL.128 R16, [R2+0x1c0] ;  /* 0x0001c00002107983 */ /* 0x004ea80000100c00 */
[----:B---3--:R0:W3:Y:S04]  /*3da0*/  LDL.128 R20, [R2+0x1d0] ;  /* 0x0001d00002147983 */ /* 0x0080e80000100c00 */
[----:B------:R-:W-:Y:S04]  /*3db0*/  STG.E desc[UR8][R42.64+0x150], R24 ;  /* 0x000150182a007986 */ /* 0x000fe8000c101908 */
        /* <DEDUP_REMOVED lines=12> */
[----:B------:R-:W-:Y:S01]  /*3e80*/  STG.E desc[UR8][R42.64+0x18c], R35 ;  /* 0x00018c232a007986 */ /* 0x000fe2000c101908 */
[----:B------:R-:W-:-:S04]  /*3e90*/  UIADD3 UR4, UPT, UPT, UR4, 0x80, URZ ;  /* 0x0000008004047890 */ /* 0x000fc8000fffe0ff */
[----:B------:R-:W-:Y:S01]  /*3ea0*/  UISETP.NE.AND UP0, UPT, UR4, 0x100, UPT ;  /* 0x000001000400788c */ /* 0x000fe2000bf05270 */
[----:B------:R1:W-:Y:S01]  /*3eb0*/  STG.E desc[UR8][R42.64+0x160], R4 ;  /* 0x000160042a007986 */ /* 0x0003e2000c101908 */
[----:B0-----:R-:W-:-:S03]  /*3ec0*/  IADD3 R2, PT, PT, R2, 0x200, RZ ;  /* 0x0000020002027810 */ /* 0x001fc60007ffe0ff */
[----:B------:R0:W-:Y:S01]  /*3ed0*/  STG.E desc[UR8][R42.64+0x164], R5 ;  /* 0x000164052a007986 */ /* 0x0001e2000c101908 */
[----:B-1----:R-:W-:-:S04]  /*3ee0*/  IADD3 R4, P0, PT, R42, 0x200, RZ ;  /* 0x000002002a047810 */ /* 0x002fc80007f1e0ff */
[----:B0-----:R-:W-:Y:S01]  /*3ef0*/  IADD3.X R5, PT, PT, RZ, R43, RZ, P0, !PT ;  /* 0x0000002bff057210 */ /* 0x001fe200007fe4ff */
[----:B----4-:R0:W-:Y:S04]  /*3f00*/  STG.E desc[UR8][R42.64+0x190], R8 ;  /* 0x000190082a007986 */ /* 0x0101e8000c101908 */
[----:B------:R0:W-:Y:S04]  /*3f10*/  STG.E desc[UR8][R42.64+0x194], R9 ;  /* 0x000194092a007986 */ /* 0x0001e8000c101908 */
[----:B------:R0:W-:Y:S04]  /*3f20*/  STG.E desc[UR8][R42.64+0x198], R10 ;  /* 0x0001980a2a007986 */ /* 0x0001e8000c101908 */
[----:B------:R0:W-:Y:S04]  /*3f30*/  STG.E desc[UR8][R42.64+0x19c], R11 ;  /* 0x00019c0b2a007986 */ /* 0x0001e8000c101908 */
[----:B-----5:R0:W-:Y:S04]  /*3f40*/  STG.E desc[UR8][R42.64+0x1a0], R36 ;  /* 0x0001a0242a007986 */ /* 0x0201e8000c101908 */
[----:B------:R0:W-:Y:S04]  /*3f50*/  STG.E desc[UR8][R42.64+0x1a4], R37 ;  /* 0x0001a4252a007986 */ /* 0x0001e8000c101908 */
[----:B------:R0:W-:Y:S04]  /*3f60*/  STG.E desc[UR8][R42.64+0x1a8], R38 ;  /* 0x0001a8262a007986 */ /* 0x0001e8000c101908 */
[----:B------:R0:W-:Y:S04]  /*3f70*/  STG.E desc[UR8][R42.64+0x1ac], R39 ;  /* 0x0001ac272a007986 */ /* 0x0001e8000c101908 */
[----:B------:R0:W-:Y:S04]  /*3f80*/  STG.E desc[UR8][R42.64+0x1b0], R12 ;  /* 0x0001b00c2a007986 */ /* 0x0001e8000c101908 */
[----:B------:R0:W-:Y:S04]  /*3f90*/  STG.E desc[UR8][R42.64+0x1b4], R13 ;  /* 0x0001b40d2a007986 */ /* 0x0001e8000c101908 */
[----:B------:R0:W-:Y:S04]  /*3fa0*/  STG.E desc[UR8][R42.64+0x1b8], R14 ;  /* 0x0001b80e2a007986 */ /* 0x0001e8000c101908 */
[----:B------:R0:W-:Y:S04]  /*3fb0*/  STG.E desc[UR8][R42.64+0x1bc], R15 ;  /* 0x0001bc0f2a007986 */ /* 0x0001e8000c101908 */
[----:B--2---:R0:W-:Y:S04]  /*3fc0*/  STG.E desc[UR8][R42.64+0x1c0], R16 ;  /* 0x0001c0102a007986 */ /* 0x0041e8000c101908 */
[----:B------:R0:W-:Y:S04]  /*3fd0*/  STG.E desc[UR8][R42.64+0x1c4], R17 ;  /* 0x0001c4112a007986 */ /* 0x0001e8000c101908 */
[----:B------:R0:W-:Y:S04]  /*3fe0*/  STG.E desc[UR8][R42.64+0x1c8], R18 ;  /* 0x0001c8122a007986 */ /* 0x0001e8000c101908 */
[----:B------:R0:W-:Y:S04]  /*3ff0*/  STG.E desc[UR8][R42.64+0x1cc], R19 ;  /* 0x0001cc132a007986 */ /* 0x0001e8000c101908 */
[----:B---3--:R0:W-:Y:S04]  /*4000*/  STG.E desc[UR8][R42.64+0x1d0], R20 ;  /* 0x0001d0142a007986 */ /* 0x0081e8000c101908 */
[----:B------:R0:W-:Y:S04]  /*4010*/  STG.E desc[UR8][R42.64+0x1d4], R21 ;  /* 0x0001d4152a007986 */ /* 0x0001e8000c101908 */
[----:B------:R0:W-:Y:S04]  /*4020*/  STG.E desc[UR8][R42.64+0x1d8], R22 ;  /* 0x0001d8162a007986 */ /* 0x0001e8000c101908 */
[----:B------:R0:W-:Y:S01]  /*4030*/  STG.E desc[UR8][R42.64+0x1dc], R23 ;  /* 0x0001dc172a007986 */ /* 0x0001e2000c101908 */
[----:B------:R-:W-:Y:S05]  /*4040*/  BRA.U UP0, `(.L_x_6) ;  /* 0xfffffff500607547 */ /* 0x000fea000b83ffff */
[----:B------:R-:W-:Y:S05]  /*4050*/  @P1 BRA `(.L_x_7) ;  /* 0xfffffff4003c1947 */ /* 0x000fea000383ffff */
[----:B------:R-:W-:Y:S05]  /*4060*/  EXIT ;  /* 0x000000000000794d */ /* 0x000fea0003800000 */
.L_x_8:
[----:B------:R-:W-:-:S00]  /*4070*/  BRA `(.L_x_8) ;  /* 0xfffffffc00fc7947 */ /* 0x000fc0000383ffff */
[----:B------:R-:W-:-:S00]  /*4080*/  NOP ;  /* 0x0000000000007918 */ /* 0x000fc00000000000 */
[----:B------:R-:W-:-:S00]  /*4090*/  NOP ;  /* 0x0000000000007918 */ /* 0x000fc00000000000 */
[----:B------:R-:W-:-:S00]  /*40a0*/  NOP ;  /* 0x0000000000007918 */ /* 0x000fc00000000000 */
[----:B------:R-:W-:-:S00]  /*40b0*/  NOP ;  /* 0x0000000000007918 */ /* 0x000fc00000000000 */
[----:B------:R-:W-:-:S00]  /*40c0*/  NOP ;  /* 0x0000000000007918 */ /* 0x000fc00000000000 */
[----:B------:R-:W-:-:S00]  /*40d0*/  NOP ;  /* 0x0000000000007918 */ /* 0x000fc00000000000 */
[----:B------:R-:W-:-:S00]  /*40e0*/  NOP ;  /* 0x0000000000007918 */ /* 0x000fc00000000000 */
[----:B------:R-:W-:-:S00]  /*40f0*/  NOP ;  /* 0x0000000000007918 */ /* 0x000fc00000000000 */
.L_x_9:


//--------------------- .nv.shared.mymatmul_kernel0 --------------------------
	.section	.nv.shared.mymatmul_kernel0,"aw",@nobits
	.sectionflags	@""
	.align	4
.nv.shared.mymatmul_kernel0:
	.zero		21504


//--------------------- .nv.shared.reserved.0     --------------------------
	.section	.nv.shared.reserved.0,"aw",@nobits
	.weak		__nv_reservedSMEM_offset_0_alias
	.size		__nv_reservedSMEM_offset_0_alias, 0, 64
	.other		__nv_reservedSMEM_offset_0_alias,@"STO_CUDA_RESERVED_SHARED STV_DEFAULT"
__nv_reservedSMEM_offset_0_alias:
	.zero		0
	.zero		64


//--------------------- .nv.constant0.mymatmul_kernel0 --------------------------
	.section	.nv.constant0.mymatmul_kernel0,"a",@progbits
	.sectionflags	@""
	.align	4
.nv.constant0.mymatmul_kernel0:
	.zero		920


//--------------------- SYMBOLS --------------------------

	.type		.nv.reservedSmem.offset0,@object
	.size		.nv.reservedSmem.offset0,0x4
	.type		.nv.reservedSmem.cap,@object
	.size		.nv.reservedSmem.cap,0x4
